// auto-generated by cutlass_sweep.gemm — config: {"arch": "sm_100", "cluster_m": 2, "cluster_n": 2, "dtype": "fp16", "dtype_b": "fp16", "layout": "nt", "stages": 0, "tile_k": 32, "tile_m": 64, "tile_n": 256}
#include "cutlass/cutlass.h"
#include "cutlass/gemm/collective/collective_builder.hpp"
#include "cutlass/gemm/device/gemm_universal_adapter.h"
#include "cutlass/gemm/kernel/gemm_universal.hpp"
#include "cutlass/epilogue/collective/collective_builder.hpp"

using ElemA = cutlass::half_t;
using ElemB = cutlass::half_t;
using ElemCD = cutlass::half_t;
using Acc  = float;
using TileShape    = cute::Shape<cute::_64, cute::_256, cute::_32>;
using ClusterShape = cute::Shape<cute::_2, cute::_2, cute::_1>;

using CollectiveEpilogue = typename cutlass::epilogue::collective::CollectiveBuilder<
    cutlass::arch::Sm100, cutlass::arch::OpClassTensorOp,
    TileShape, ClusterShape,
    cutlass::epilogue::collective::EpilogueTileAuto,
    Acc, Acc,
    ElemCD, cutlass::layout::RowMajor, 128 / cutlass::sizeof_bits<ElemCD>::value,
    ElemCD, cutlass::layout::RowMajor, 128 / cutlass::sizeof_bits<ElemCD>::value,
    cutlass::epilogue::collective::EpilogueScheduleAuto
  >::CollectiveOp;

using CollectiveMainloop = typename cutlass::gemm::collective::CollectiveBuilder<
    cutlass::arch::Sm100, cutlass::arch::OpClassTensorOp,
    ElemA, cutlass::layout::RowMajor, 128 / cutlass::sizeof_bits<ElemA>::value,
    ElemB, cutlass::layout::ColumnMajor, 128 / cutlass::sizeof_bits<ElemB>::value,
    Acc,
    TileShape, ClusterShape,
    cutlass::gemm::collective::StageCountAutoCarveout<static_cast<int>(sizeof(typename CollectiveEpilogue::SharedStorage))>,
    cutlass::gemm::collective::KernelScheduleAuto
  >::CollectiveOp;

using GemmKernel = cutlass::gemm::kernel::GemmUniversal<
    cute::Shape<int,int,int,int>,
    CollectiveMainloop,
    CollectiveEpilogue
>;
using Gemm = cutlass::gemm::device::GemmUniversalAdapter<GemmKernel>;

// Force the device kernel symbol into the cubin without needing a host main.
auto* _anchor = &cutlass::device_kernel<GemmKernel>;


// ===== COMPILED SASS (sm_100a) =====

	.target	sm_100a

	.elftype	@"ET_EXEC"


//--------------------- .note.nv.tkinfo           --------------------------
	.section	.note.nv.tkinfo,"",@"SHT_NOTE"
	.sectionflags	@"SHF_NOTE_NV_TKINFO"
	.tkinfo
        /*0018*/ 	.word	0x00000002
        /*0030*/ 	.string	""
        /*0030*/ 	.string	"ptxas"
        /*0030*/ 	.string	"Cuda compilation tools, release 13.0, V13.0.88"
        /*0030*/ 	.string	"Build cuda_13.0.r13.0/compiler.36424714_0"
        /*0030*/ 	.string	"-arch sm_100a -m 64 "



//--------------------- .note.nv.cuinfo           --------------------------
	.section	.note.nv.cuinfo,"",@"SHT_NOTE"
	.sectionflags	@"SHF_NOTE_NV_CUINFO"
        /*0018*/ 	.short	0x0002
        /*001a*/ 	.short	0x0064
        /*001c*/ 	.short	0x0082
	.zero		2


//--------------------- .nv.info                  --------------------------
	.section	.nv.info,"",@"SHT_CUDA_INFO"
	.align	4


	//----- nvinfo : EIATTR_REGCOUNT
	.align		4
        /*0000*/ 	.byte	0x04, 0x2f
        /*0002*/ 	.short	(.L_19 - .L_18)
	.align		4
.L_18:
        /*0004*/ 	.word	index@(_ZN7cutlass13device_kernelINS_4gemm6kernel13GemmUniversalIN4cute5tupleIJiiiiEEENS1_10collective13CollectiveMmaINS1_35MainloopSm100TmaUmmaWarpSpecializedILi9ELi2ELi4ENS5_IJNS4_1CILi2EEESB_NSA_ILi1EEEEEEEENS5_IJNSA_ILi64EEENSA_ILi256EEENSA_ILi32EEEEEENS_6half_tENS5_IJlSC_lEEESJ_SK_NS4_8TiledMMAINS4_8MMA_AtomIJNS4_20SM100_MMA_F16BF16_SSISJ_SJ_fLi64ELi256ELNS4_4UMMA5MajorE0ELSP_0ELNSO_7ScaleInE0ELSQ_0EEEEEENS4_6LayoutINS5_IJSC_SC_SC_EEENS5_IJNSA_ILi0EEESV_SV_EEEEENS5_IJNS4_10UnderscoreESY_SY_EEEEENS4_23SM90_TMA_LOAD_MULTICASTENS4_14ComposedLayoutINS4_7SwizzleILi2ELi4ELi3EEENS4_18smem_ptr_flag_bitsILi16EEENST_INS5_IJNSA_ILi8EEESH_EEENS5_IJSH_SC_EEEEEEEvNS4_8identityES11_S1B_vS1C_EENS_8epilogue10collective18CollectiveEpilogueINS1E_23Sm100TmaWarpSpecializedILi4ELi2ELi32ELb1ELb0EEEJSI_NS5_IJNST_ISF_SC_EES1J_EEESJ_SK_SJ_SK_NS1E_6fusion15FusionCallbacksIS1I_NS1L_17LinearCombinationISJ_fSJ_fLNS_15FloatRoundStyleE2EEESI_S1K_JEEENS4_5SM1004TMEM4LOAD26SM100_TMEM_LOAD_16dp256b8xENS4_13SM90_TMA_LOADENS12_INS13_ILi3ELi4ELi3EEES16_NST_INS5_IJS17_SF_EEENS5_IJSF_SC_EEEEEEENS4_17SM75_U32x4_LDSM_NENS4_14SM90_TMA_STOREES20_NS4_17SM90_U32x4_STSM_NENS4_39AutoVectorizingCopyWithAssumedAlignmentILi128EEEEEEvvEEEEvNT_6ParamsE)
        /*0008*/ 	.word	0x0000007a


	//----- nvinfo : EIATTR_FRAME_SIZE
	.align		4
.L_19:
        /*000c*/ 	.byte	0x04, 0x11
        /*000e*/ 	.short	(.L_21 - .L_20)
	.align		4
.L_20:
        /*0010*/ 	.word	index@($__internal_2_$__cuda_sm10x_tcgen05_guardrail_trap_unallocated_columns_being_dealloced)
        /*0014*/ 	.word	0x00000000


	//----- nvinfo : EIATTR_FRAME_SIZE
	.align		4
.L_21:
        /*0018*/ 	.byte	0x04, 0x11
        /*001a*/ 	.short	(.L_23 - .L_22)
	.align		4
.L_22:
        /*001c*/ 	.word	index@($__internal_1_$__cuda_sm10x_tcgen05_guardrail_trap_phase_invalid_during_alloc)
        /*0020*/ 	.word	0x00000000


	//----- nvinfo : EIATTR_FRAME_SIZE
	.align		4
.L_23:
        /*0024*/ 	.byte	0x04, 0x11
        /*0026*/ 	.short	(.L_25 - .L_24)
	.align		4
.L_24:
        /*0028*/ 	.word	index@($__internal_0_$__cuda_sm10x_tcgen05_guardrail_trap_col_being_dealloced_not_returned_by_alloc)
        /*002c*/ 	.word	0x00000000


	//----- nvinfo : EIATTR_FRAME_SIZE
	.align		4
.L_25:
        /*0030*/ 	.byte	0x04, 0x11
        /*0032*/ 	.short	(.L_27 - .L_26)
	.align		4
.L_26:
        /*0034*/ 	.word	index@(_ZN7cutlass13device_kernelINS_4gemm6kernel13GemmUniversalIN4cute5tupleIJiiiiEEENS1_10collective13CollectiveMmaINS1_35MainloopSm100TmaUmmaWarpSpecializedILi9ELi2ELi4ENS5_IJNS4_1CILi2EEESB_NSA_ILi1EEEEEEEENS5_IJNSA_ILi64EEENSA_ILi256EEENSA_ILi32EEEEEENS_6half_tENS5_IJlSC_lEEESJ_SK_NS4_8TiledMMAINS4_8MMA_AtomIJNS4_20SM100_MMA_F16BF16_SSISJ_SJ_fLi64ELi256ELNS4_4UMMA5MajorE0ELSP_0ELNSO_7ScaleInE0ELSQ_0EEEEEENS4_6LayoutINS5_IJSC_SC_SC_EEENS5_IJNSA_ILi0EEESV_SV_EEEEENS5_IJNS4_10UnderscoreESY_SY_EEEEENS4_23SM90_TMA_LOAD_MULTICASTENS4_14ComposedLayoutINS4_7SwizzleILi2ELi4ELi3EEENS4_18smem_ptr_flag_bitsILi16EEENST_INS5_IJNSA_ILi8EEESH_EEENS5_IJSH_SC_EEEEEEEvNS4_8identityES11_S1B_vS1C_EENS_8epilogue10collective18CollectiveEpilogueINS1E_23Sm100TmaWarpSpecializedILi4ELi2ELi32ELb1ELb0EEEJSI_NS5_IJNST_ISF_SC_EES1J_EEESJ_SK_SJ_SK_NS1E_6fusion15FusionCallbacksIS1I_NS1L_17LinearCombinationISJ_fSJ_fLNS_15FloatRoundStyleE2EEESI_S1K_JEEENS4_5SM1004TMEM4LOAD26SM100_TMEM_LOAD_16dp256b8xENS4_13SM90_TMA_LOADENS12_INS13_ILi3ELi4ELi3EEES16_NST_INS5_IJS17_SF_EEENS5_IJSF_SC_EEEEEEENS4_17SM75_U32x4_LDSM_NENS4_14SM90_TMA_STOREES20_NS4_17SM90_U32x4_STSM_NENS4_39AutoVectorizingCopyWithAssumedAlignmentILi128EEEEEEvvEEEEvNT_6ParamsE)
        /*0038*/ 	.word	0x00000000


	//----- nvinfo : EIATTR_MIN_STACK_SIZE
	.align		4
.L_27:
        /*003c*/ 	.byte	0x04, 0x12
        /*003e*/ 	.short	(.L_29 - .L_28)
	.align		4
.L_28:
        /*0040*/ 	.word	index@(_ZN7cutlass13device_kernelINS_4gemm6kernel13GemmUniversalIN4cute5tupleIJiiiiEEENS1_10collective13CollectiveMmaINS1_35MainloopSm100TmaUmmaWarpSpecializedILi9ELi2ELi4ENS5_IJNS4_1CILi2EEESB_NSA_ILi1EEEEEEEENS5_IJNSA_ILi64EEENSA_ILi256EEENSA_ILi32EEEEEENS_6half_tENS5_IJlSC_lEEESJ_SK_NS4_8TiledMMAINS4_8MMA_AtomIJNS4_20SM100_MMA_F16BF16_SSISJ_SJ_fLi64ELi256ELNS4_4UMMA5MajorE0ELSP_0ELNSO_7ScaleInE0ELSQ_0EEEEEENS4_6LayoutINS5_IJSC_SC_SC_EEENS5_IJNSA_ILi0EEESV_SV_EEEEENS5_IJNS4_10UnderscoreESY_SY_EEEEENS4_23SM90_TMA_LOAD_MULTICASTENS4_14ComposedLayoutINS4_7SwizzleILi2ELi4ELi3EEENS4_18smem_ptr_flag_bitsILi16EEENST_INS5_IJNSA_ILi8EEESH_EEENS5_IJSH_SC_EEEEEEEvNS4_8identityES11_S1B_vS1C_EENS_8epilogue10collective18CollectiveEpilogueINS1E_23Sm100TmaWarpSpecializedILi4ELi2ELi32ELb1ELb0EEEJSI_NS5_IJNST_ISF_SC_EES1J_EEESJ_SK_SJ_SK_NS1E_6fusion15FusionCallbacksIS1I_NS1L_17LinearCombinationISJ_fSJ_fLNS_15FloatRoundStyleE2EEESI_S1K_JEEENS4_5SM1004TMEM4LOAD26SM100_TMEM_LOAD_16dp256b8xENS4_13SM90_TMA_LOADENS12_INS13_ILi3ELi4ELi3EEES16_NST_INS5_IJS17_SF_EEENS5_IJSF_SC_EEEEEEENS4_17SM75_U32x4_LDSM_NENS4_14SM90_TMA_STOREES20_NS4_17SM90_U32x4_STSM_NENS4_39AutoVectorizingCopyWithAssumedAlignmentILi128EEEEEEvvEEEEvNT_6ParamsE)
        /*0044*/ 	.word	0x00000000
.L_29:


//--------------------- .nv.compat                --------------------------
	.section	.nv.compat,"",@"SHT_CUDA_COMPAT_INFO"
	.align	4
        /*0000*/ 	.byte	0x02, 0x09, 0x01, 0x00, 0x02, 0x02, 0x02, 0x00, 0x02, 0x05, 0x05, 0x00, 0x03, 0x07, 0x01, 0x01
        /*0010*/ 	.byte	0x02, 0x03, 0x01, 0x00, 0x02, 0x06, 0x01, 0x00, 0x04, 0x0b, 0x08, 0x00, 0x09, 0x00, 0x00, 0x00
        /*0020*/ 	.byte	0x00, 0x00, 0x00, 0x00


//--------------------- .nv.info._ZN7cutlass13device_kernelINS_4gemm6kernel13GemmUniversalIN4cute5tupleIJiiiiEEENS1_10collective13CollectiveMmaINS1_35MainloopSm100TmaUmmaWarpSpecializedILi9ELi2ELi4ENS5_IJNS4_1CILi2EEESB_NSA_ILi1EEEEEEEENS5_IJNSA_ILi64EEENSA_ILi256EEENSA_ILi32EEEEEENS_6half_tENS5_IJlSC_lEEESJ_SK_NS4_8TiledMMAINS4_8MMA_AtomIJNS4_20SM100_MMA_F16BF16_SSISJ_SJ_fLi64ELi256ELNS4_4UMMA5MajorE0ELSP_0ELNSO_7ScaleInE0ELSQ_0EEEEEENS4_6LayoutINS5_IJSC_SC_SC_EEENS5_IJNSA_ILi0EEESV_SV_EEEEENS5_IJNS4_10UnderscoreESY_SY_EEEEENS4_23SM90_TMA_LOAD_MULTICASTENS4_14ComposedLayoutINS4_7SwizzleILi2ELi4ELi3EEENS4_18smem_ptr_flag_bitsILi16EEENST_INS5_IJNSA_ILi8EEESH_EEENS5_IJSH_SC_EEEEEEEvNS4_8identityES11_S1B_vS1C_EENS_8epilogue10collective18CollectiveEpilogueINS1E_23Sm100TmaWarpSpecializedILi4ELi2ELi32ELb1ELb0EEEJSI_NS5_IJNST_ISF_SC_EES1J_EEESJ_SK_SJ_SK_NS1E_6fusion15FusionCallbacksIS1I_NS1L_17LinearCombinationISJ_fSJ_fLNS_15FloatRoundStyleE2EEESI_S1K_JEEENS4_5SM1004TMEM4LOAD26SM100_TMEM_LOAD_16dp256b8xENS4_13SM90_TMA_LOADENS12_INS13_ILi3ELi4ELi3EEES16_NST_INS5_IJS17_SF_EEENS5_IJSF_SC_EEEEEEENS4_17SM75_U32x4_LDSM_NENS4_14SM90_TMA_STOREES20_NS4_17SM90_U32x4_STSM_NENS4_39AutoVectorizingCopyWithAssumedAlignmentILi128EEEEEEvvEEEEvNT_6ParamsE --------------------------
	.section	.nv.info._ZN7cutlass13device_kernelINS_4gemm6kernel13GemmUniversalIN4cute5tupleIJiiiiEEENS1_10collective13CollectiveMmaINS1_35MainloopSm100TmaUmmaWarpSpecializedILi9ELi2ELi4ENS5_IJNS4_1CILi2EEESB_NSA_ILi1EEEEEEEENS5_IJNSA_ILi64EEENSA_ILi256EEENSA_ILi32EEEEEENS_6half_tENS5_IJlSC_lEEESJ_SK_NS4_8TiledMMAINS4_8MMA_AtomIJNS4_20SM100_MMA_F16BF16_SSISJ_SJ_fLi64ELi256ELNS4_4UMMA5MajorE0ELSP_0ELNSO_7ScaleInE0ELSQ_0EEEEEENS4_6LayoutINS5_IJSC_SC_SC_EEENS5_IJNSA_ILi0EEESV_SV_EEEEENS5_IJNS4_10UnderscoreESY_SY_EEEEENS4_23SM90_TMA_LOAD_MULTICASTENS4_14ComposedLayoutINS4_7SwizzleILi2ELi4ELi3EEENS4_18smem_ptr_flag_bitsILi16EEENST_INS5_IJNSA_ILi8EEESH_EEENS5_IJSH_SC_EEEEEEEvNS4_8identityES11_S1B_vS1C_EENS_8epilogue10collective18CollectiveEpilogueINS1E_23Sm100TmaWarpSpecializedILi4ELi2ELi32ELb1ELb0EEEJSI_NS5_IJNST_ISF_SC_EES1J_EEESJ_SK_SJ_SK_NS1E_6fusion15FusionCallbacksIS1I_NS1L_17LinearCombinationISJ_fSJ_fLNS_15FloatRoundStyleE2EEESI_S1K_JEEENS4_5SM1004TMEM4LOAD26SM100_TMEM_LOAD_16dp256b8xENS4_13SM90_TMA_LOADENS12_INS13_ILi3ELi4ELi3EEES16_NST_INS5_IJS17_SF_EEENS5_IJSF_SC_EEEEEEENS4_17SM75_U32x4_LDSM_NENS4_14SM90_TMA_STOREES20_NS4_17SM90_U32x4_STSM_NENS4_39AutoVectorizingCopyWithAssumedAlignmentILi128EEEEEEvvEEEEvNT_6ParamsE,"",@"SHT_CUDA_INFO"
	.sectionflags	@""
	.align	4


	//----- nvinfo : EIATTR_CUDA_API_VERSION
	.align		4
        /*0000*/ 	.byte	0x04, 0x37
        /*0002*/ 	.short	(.L_31 - .L_30)
.L_30:
        /*0004*/ 	.word	0x00000082


	//----- nvinfo : EIATTR_KPARAM_INFO
	.align		4
.L_31:
        /*0008*/ 	.byte	0x04, 0x17
        /*000a*/ 	.short	(.L_33 - .L_32)
.L_32:
        /*000c*/ 	.word	0x00000000
        /*0010*/ 	.short	0x0000
        /*0012*/ 	.short	0x0000
        /*0014*/ 	.byte	0x00, 0xf0, 0x01, 0x20


	//----- nvinfo : EIATTR_AT_ENTRY_FRAGMENTS
	.align		4
.L_33:
        /*0018*/ 	.byte	0x04, 0x4f
        /*001a*/ 	.short	(.L_35 - .L_34)


	//   ....[0]....
.L_34:
        /*001c*/ 	.word	0x00000006


	//----- nvinfo : EIATTR_RESERVED_SMEM_USED
	.align		4
.L_35:
        /*0020*/ 	.byte	0x01, 0x41
	.zero		2


	//----- nvinfo : EIATTR_SPARSE_MMA_MASK
	.align		4
        /*0024*/ 	.byte	0x03, 0x50
        /*0026*/ 	.short	0x0000


	//----- nvinfo : EIATTR_TCGEN05_1CTA_USED
	.align		4
        /*0028*/ 	.byte	0x01, 0x51
	.zero		2


	//----- nvinfo : EIATTR_MAXREG_COUNT
	.align		4
        /*002c*/ 	.byte	0x03, 0x1b
        /*002e*/ 	.short	0x00ff


	//----- nvinfo : EIATTR_NUM_BARRIERS
	.align		4
        /*0030*/ 	.byte	0x02, 0x4c
        /*0032*/ 	.byte	0x07
	.zero		1


	//----- nvinfo : EIATTR_EXTERNS
	.align		4
        /*0034*/ 	.byte	0x04, 0x0f
        /*0036*/ 	.short	(.L_37 - .L_36)


	//   ....[0]....
	.align		4
.L_36:
        /*0038*/ 	.word	index@(__assertfail)


	//----- nvinfo : EIATTR_MERCURY_ISA_VERSION
	.align		4
.L_37:
        /*003c*/ 	.byte	0x03, 0x5f
        /*003e*/ 	.short	0x0101


	//----- nvinfo : EIATTR_INT_WARP_WIDE_INSTR_OFFSETS
	.align		4
        /*0040*/ 	.byte	0x04, 0x31
        /*0042*/ 	.short	(.L_39 - .L_38)


	//   ....[0]....
.L_38:
        /*0044*/ 	.word	0x00004190


	//   ....[1]....
        /*0048*/ 	.word	0x000041b0


	//   ....[2]....
        /*004c*/ 	.word	0x000041e0


	//   ....[3]....
        /*0050*/ 	.word	0x00004d60


	//   ....[4]....
        /*0054*/ 	.word	0x00004dd0


	//   ....[5]....
        /*0058*/ 	.word	0x00004ea0


	//   ....[6]....
        /*005c*/ 	.word	0x00004f20


	//   ....[7]....
        /*0060*/ 	.word	0x00005010


	//   ....[8]....
        /*0064*/ 	.word	0x00005090


	//   ....[9]....
        /*0068*/ 	.word	0x00005170


	//   ....[10]....
        /*006c*/ 	.word	0x00005220


	//----- nvinfo : EIATTR_COOP_GROUP_MASK_REGIDS
	.align		4
.L_39:
        /*0070*/ 	.byte	0x04, 0x29
        /*0072*/ 	.short	(.L_41 - .L_40)


	//   ....[0]....
.L_40:
        /*0074*/ 	.word	0xffffffff


	//   ....[1]....
        /*0078*/ 	.word	0xffffffff


	//   ....[2]....
        /*007c*/ 	.word	0xffffffff


	//   ....[3]....
        /*0080*/ 	.word	0xffffffff


	//   ....[4]....
        /*0084*/ 	.word	0xffffffff


	//   ....[5]....
        /*0088*/ 	.word	0xffffffff


	//   ....[6]....
        /*008c*/ 	.word	0xffffffff


	//   ....[7]....
        /*0090*/ 	.word	0xffffffff


	//   ....[8]....
        /*0094*/ 	.word	0xffffffff


	//   ....[9]....
        /*0098*/ 	.word	0xffffffff


	//   ....[10]....
        /*009c*/ 	.word	0xffffffff


	//   ....[11]....
        /*00a0*/ 	.word	0xffffffff


	//   ....[12]....
        /*00a4*/ 	.word	0xffffffff


	//   ....[13]....
        /*00a8*/ 	.word	0xffffffff


	//----- nvinfo : EIATTR_COOP_GROUP_INSTR_OFFSETS
	.align		4
.L_41:
        /*00ac*/ 	.byte	0x04, 0x28
        /*00ae*/ 	.short	(.L_43 - .L_42)


	//   ....[0]....
.L_42:
        /*00b0*/ 	.word	0x00000080


	//   ....[1]....
        /*00b4*/ 	.word	0x000004f0


	//   ....[2]....
        /*00b8*/ 	.word	0x00000770


	//   ....[3]....
        /*00bc*/ 	.word	0x00000910


	//   ....[4]....
        /*00c0*/ 	.word	0x00000a10


	//   ....[5]....
        /*00c4*/ 	.word	0x00000b80


	//   ....[6]....
        /*00c8*/ 	.word	0x00000d20


	//   ....[7]....
        /*00cc*/ 	.word	0x00000ed0


	//   ....[8]....
        /*00d0*/ 	.word	0x000022a0


	//   ....[9]....
        /*00d4*/ 	.word	0x00003460


	//   ....[10]....
        /*00d8*/ 	.word	0x00003670


	//   ....[11]....
        /*00dc*/ 	.word	0x000036a0


	//   ....[12]....
        /*00e0*/ 	.word	0x00004070


	//   ....[13]....
        /*00e4*/ 	.word	0x000042a0


	//----- nvinfo : EIATTR_VRC_CTA_INIT_COUNT
	.align		4
.L_43:
        /*00e8*/ 	.byte	0x02, 0x4a
        /*00ea*/ 	.byte	0x80
	.zero		1


	//----- nvinfo : EIATTR_SYSCALL_OFFSETS
	.align		4
        /*00ec*/ 	.byte	0x04, 0x46
        /*00ee*/ 	.short	(.L_45 - .L_44)


	//   ....[0]....
.L_44:
        /*00f0*/ 	.word	0x00005eb0


	//   ....[1]....
        /*00f4*/ 	.word	0x00005fa0


	//   ....[2]....
        /*00f8*/ 	.word	0x00006810


	//   ....[3]....
        /*00fc*/ 	.word	0x000074d0


	//   ....[4]....
        /*0100*/ 	.word	0x00008140


	//   ....[5]....
        /*0104*/ 	.word	0x00008da0


	//----- nvinfo : EIATTR_MBARRIER_INSTR_OFFSETS
	.align		4
.L_45:
        /*0108*/ 	.byte	0x04, 0x39
        /*010a*/ 	.short	(.L_47 - .L_46)


	//   ....[0]....
.L_46:
        /*010c*/ 	.word	0x00000630
        /*0110*/ 	.word	0x000000ff
        /*0114*/ 	.word	0x00000000
        /*0118*/ 	.short	0x0100
        /*011a*/ 	.byte	0x04
	.zero		1


	//   ....[1]....
        /*011c*/ 	.word	0x00000640
        /*0120*/ 	.word	0x000000ff
        /*0124*/ 	.word	0x00000048
        /*0128*/ 	.short	0x0100
        /*012a*/ 	.byte	0x04
	.zero		1


	//   ....[2]....
        /*012c*/ 	.word	0x00000650
        /*0130*/ 	.word	0x000000ff
        /*0134*/ 	.word	0x00000008
        /*0138*/ 	.short	0x0100
        /*013a*/ 	.byte	0x04
	.zero		1


	//   ....[3]....
        /*013c*/ 	.word	0x00000660
        /*0140*/ 	.word	0x000000ff
        /*0144*/ 	.word	0x00000050
        /*0148*/ 	.short	0x0100
        /*014a*/ 	.byte	0x04
	.zero		1


	//   ....[4]....
        /*014c*/ 	.word	0x00000670
        /*0150*/ 	.word	0x000000ff
        /*0154*/ 	.word	0x00000010
        /*0158*/ 	.short	0x0100
        /*015a*/ 	.byte	0x04
	.zero		1


	//   ....[5]....
        /*015c*/ 	.word	0x00000680
        /*0160*/ 	.word	0x000000ff
        /*0164*/ 	.word	0x00000058
        /*0168*/ 	.short	0x0100
        /*016a*/ 	.byte	0x04
	.zero		1


	//   ....[6]....
        /*016c*/ 	.word	0x00000690
        /*0170*/ 	.word	0x000000ff
        /*0174*/ 	.word	0x00000018
        /*0178*/ 	.short	0x0100
        /*017a*/ 	.byte	0x04
	.zero		1


	//   ....[7]....
        /*017c*/ 	.word	0x000006a0
        /*0180*/ 	.word	0x000000ff
        /*0184*/ 	.word	0x00000060
        /*0188*/ 	.short	0x0100
        /*018a*/ 	.byte	0x04
	.zero		1


	//   ....[8]....
        /*018c*/ 	.word	0x000006b0
        /*0190*/ 	.word	0x000000ff
        /*0194*/ 	.word	0x00000020
        /*0198*/ 	.short	0x0100
        /*019a*/ 	.byte	0x04
	.zero		1


	//   ....[9]....
        /*019c*/ 	.word	0x000006c0
        /*01a0*/ 	.word	0x000000ff
        /*01a4*/ 	.word	0x00000068
        /*01a8*/ 	.short	0x0100
        /*01aa*/ 	.byte	0x04
	.zero		1


	//   ....[10]....
        /*01ac*/ 	.word	0x000006d0
        /*01b0*/ 	.word	0x000000ff
        /*01b4*/ 	.word	0x00000028
        /*01b8*/ 	.short	0x0100
        /*01ba*/ 	.byte	0x04
	.zero		1


	//   ....[11]....
        /*01bc*/ 	.word	0x000006e0
        /*01c0*/ 	.word	0x000000ff
        /*01c4*/ 	.word	0x00000070
        /*01c8*/ 	.short	0x0100
        /*01ca*/ 	.byte	0x04
	.zero		1


	//   ....[12]....
        /*01cc*/ 	.word	0x000006f0
        /*01d0*/ 	.word	0x000000ff
        /*01d4*/ 	.word	0x00000030
        /*01d8*/ 	.short	0x0100
        /*01da*/ 	.byte	0x04
	.zero		1


	//   ....[13]....
        /*01dc*/ 	.word	0x00000700
        /*01e0*/ 	.word	0x000000ff
        /*01e4*/ 	.word	0x00000078
        /*01e8*/ 	.short	0x0100
        /*01ea*/ 	.byte	0x04
	.zero		1


	//   ....[14]....
        /*01ec*/ 	.word	0x00000710
        /*01f0*/ 	.word	0x000000ff
        /*01f4*/ 	.word	0x00000038
        /*01f8*/ 	.short	0x0100
        /*01fa*/ 	.byte	0x04
	.zero		1


	//   ....[15]....
        /*01fc*/ 	.word	0x00000720
        /*0200*/ 	.word	0x000000ff
        /*0204*/ 	.word	0x00000080
        /*0208*/ 	.short	0x0100
        /*020a*/ 	.byte	0x04
	.zero		1


	//   ....[16]....
        /*020c*/ 	.word	0x00000730
        /*0210*/ 	.word	0x000000ff
        /*0214*/ 	.word	0x00000040
        /*0218*/ 	.short	0x0100
        /*021a*/ 	.byte	0x04
	.zero		1


	//   ....[17]....
        /*021c*/ 	.word	0x00000740
        /*0220*/ 	.word	0x000000ff
        /*0224*/ 	.word	0x00000088
        /*0228*/ 	.short	0x0100
        /*022a*/ 	.byte	0x04
	.zero		1


	//   ....[18]....
        /*022c*/ 	.word	0x00000880
        /*0230*/ 	.word	0x000000ff
        /*0234*/ 	.word	0x00000090
        /*0238*/ 	.short	0x0100
        /*023a*/ 	.byte	0x04
	.zero		1


	//   ....[19]....
        /*023c*/ 	.word	0x00000890
        /*0240*/ 	.word	0x000000ff
        /*0244*/ 	.word	0x000000b0
        /*0248*/ 	.short	0x0100
        /*024a*/ 	.byte	0x04
	.zero		1


	//   ....[20]....
        /*024c*/ 	.word	0x000008a0
        /*0250*/ 	.word	0x000000ff
        /*0254*/ 	.word	0x00000098
        /*0258*/ 	.short	0x0100
        /*025a*/ 	.byte	0x04
	.zero		1


	//   ....[21]....
        /*025c*/ 	.word	0x000008b0
        /*0260*/ 	.word	0x000000ff
        /*0264*/ 	.word	0x000000b8
        /*0268*/ 	.short	0x0100
        /*026a*/ 	.byte	0x04
	.zero		1


	//   ....[22]....
        /*026c*/ 	.word	0x000008c0
        /*0270*/ 	.word	0x000000ff
        /*0274*/ 	.word	0x000000a0
        /*0278*/ 	.short	0x0100
        /*027a*/ 	.byte	0x04
	.zero		1


	//   ....[23]....
        /*027c*/ 	.word	0x000008d0
        /*0280*/ 	.word	0x000000ff
        /*0284*/ 	.word	0x000000c0
        /*0288*/ 	.short	0x0100
        /*028a*/ 	.byte	0x04
	.zero		1


	//   ....[24]....
        /*028c*/ 	.word	0x000008e0
        /*0290*/ 	.word	0x000000ff
        /*0294*/ 	.word	0x000000a8
        /*0298*/ 	.short	0x0100
        /*029a*/ 	.byte	0x04
	.zero		1


	//   ....[25]....
        /*029c*/ 	.word	0x000008f0
        /*02a0*/ 	.word	0x000000ff
        /*02a4*/ 	.word	0x000000c8
        /*02a8*/ 	.short	0x0100
        /*02aa*/ 	.byte	0x04
	.zero		1


	//   ....[26]....
        /*02ac*/ 	.word	0x000009e0
        /*02b0*/ 	.word	0x000000ff
        /*02b4*/ 	.word	0x000000d0
        /*02b8*/ 	.short	0x0100
        /*02ba*/ 	.byte	0x06
	.zero		1


	//   ....[27]....
        /*02bc*/ 	.word	0x000009f0
        /*02c0*/ 	.word	0x000000ff
        /*02c4*/ 	.word	0x000000d8
        /*02c8*/ 	.short	0x0100
        /*02ca*/ 	.byte	0x06
	.zero		1


	//   ....[28]....
        /*02cc*/ 	.word	0x00000b30
        /*02d0*/ 	.word	0x000000ff
        /*02d4*/ 	.word	0x000000e0
        /*02d8*/ 	.short	0x0100
        /*02da*/ 	.byte	0x06
	.zero		1


	//   ....[29]....
        /*02dc*/ 	.word	0x00000b40
        /*02e0*/ 	.word	0x000000ff
        /*02e4*/ 	.word	0x000000f0
        /*02e8*/ 	.short	0x0100
        /*02ea*/ 	.byte	0x06
	.zero		1


	//   ....[30]....
        /*02ec*/ 	.word	0x00000b50
        /*02f0*/ 	.word	0x000000ff
        /*02f4*/ 	.word	0x000000e8
        /*02f8*/ 	.short	0x0100
        /*02fa*/ 	.byte	0x06
	.zero		1


	//   ....[31]....
        /*02fc*/ 	.word	0x00000b60
        /*0300*/ 	.word	0x000000ff
        /*0304*/ 	.word	0x000000f8
        /*0308*/ 	.short	0x0100
        /*030a*/ 	.byte	0x06
	.zero		1


	//   ....[32]....
        /*030c*/ 	.word	0x00000c90
        /*0310*/ 	.word	0x000000ff
        /*0314*/ 	.word	0x00000100
        /*0318*/ 	.short	0x0100
        /*031a*/ 	.byte	0x04
	.zero		1


	//   ....[33]....
        /*031c*/ 	.word	0x00000ca0
        /*0320*/ 	.word	0x000000ff
        /*0324*/ 	.word	0x00000120
        /*0328*/ 	.short	0x0100
        /*032a*/ 	.byte	0x04
	.zero		1


	//   ....[34]....
        /*032c*/ 	.word	0x00000cb0
        /*0330*/ 	.word	0x000000ff
        /*0334*/ 	.word	0x00000108
        /*0338*/ 	.short	0x0100
        /*033a*/ 	.byte	0x04
	.zero		1


	//   ....[35]....
        /*033c*/ 	.word	0x00000cc0
        /*0340*/ 	.word	0x000000ff
        /*0344*/ 	.word	0x00000128
        /*0348*/ 	.short	0x0100
        /*034a*/ 	.byte	0x04
	.zero		1


	//   ....[36]....
        /*034c*/ 	.word	0x00000cd0
        /*0350*/ 	.word	0x000000ff
        /*0354*/ 	.word	0x00000110
        /*0358*/ 	.short	0x0100
        /*035a*/ 	.byte	0x04
	.zero		1


	//   ....[37]....
        /*035c*/ 	.word	0x00000ce0
        /*0360*/ 	.word	0x000000ff
        /*0364*/ 	.word	0x00000130
        /*0368*/ 	.short	0x0100
        /*036a*/ 	.byte	0x04
	.zero		1


	//   ....[38]....
        /*036c*/ 	.word	0x00000cf0
        /*0370*/ 	.word	0x000000ff
        /*0374*/ 	.word	0x00000118
        /*0378*/ 	.short	0x0100
        /*037a*/ 	.byte	0x04
	.zero		1


	//   ....[39]....
        /*037c*/ 	.word	0x00000d00
        /*0380*/ 	.word	0x000000ff
        /*0384*/ 	.word	0x00000138
        /*0388*/ 	.short	0x0100
        /*038a*/ 	.byte	0x04
	.zero		1


	//   ....[40]....
        /*038c*/ 	.word	0x00000df0
        /*0390*/ 	.word	0x000000ff
        /*0394*/ 	.word	0x00000140
        /*0398*/ 	.short	0x0100
        /*039a*/ 	.byte	0x04
	.zero		1


	//   ....[41]....
        /*039c*/ 	.word	0x00000e00
        /*03a0*/ 	.word	0x000000ff
        /*03a4*/ 	.word	0x00000150
        /*03a8*/ 	.short	0x0100
        /*03aa*/ 	.byte	0x04
	.zero		1


	//   ....[42]....
        /*03ac*/ 	.word	0x00000e10
        /*03b0*/ 	.word	0x000000ff
        /*03b4*/ 	.word	0x00000148
        /*03b8*/ 	.short	0x0100
        /*03ba*/ 	.byte	0x04
	.zero		1


	//   ....[43]....
        /*03bc*/ 	.word	0x00000e20
        /*03c0*/ 	.word	0x000000ff
        /*03c4*/ 	.word	0x00000158
        /*03c8*/ 	.short	0x0100
        /*03ca*/ 	.byte	0x04
	.zero		1


	//   ....[44]....
        /*03cc*/ 	.word	0x00001b10
        /*03d0*/ 	.word	0x00000000
        /*03d4*/ 	.word	0x00000150
        /*03d8*/ 	.short	0x010a
        /*03da*/ 	.byte	0xff
	.zero		1


	//   ....[45]....
        /*03dc*/ 	.word	0x00001b30
        /*03e0*/ 	.word	0x00000000
        /*03e4*/ 	.word	0x00000140
        /*03e8*/ 	.short	0x0101
        /*03ea*/ 	.byte	0xff
	.zero		1


	//   ....[46]....
        /*03ec*/ 	.word	0x00001bf0
        /*03f0*/ 	.word	0x000000ff
        /*03f4*/ 	.word	0x00000048
        /*03f8*/ 	.short	0x010a
        /*03fa*/ 	.byte	0x04
	.zero		1


	//   ....[47]....
        /*03fc*/ 	.word	0x00001c80
        /*0400*/ 	.word	0x000000ff
        /*0404*/ 	.word	0x00000048
        /*0408*/ 	.short	0x010a
        /*040a*/ 	.byte	0x21
	.zero		1


	//   ....[48]....
        /*040c*/ 	.word	0x00001e10
        /*0410*/ 	.word	0x000000ff
        /*0414*/ 	.word	0x00000048
        /*0418*/ 	.short	0x010a
        /*041a*/ 	.byte	0x05
	.zero		1


	//   ....[49]....
        /*041c*/ 	.word	0x00001f60
        /*0420*/ 	.word	0x000000ff
        /*0424*/ 	.word	0x000000d8
        /*0428*/ 	.short	0x0101
        /*042a*/ 	.byte	0x15
	.zero		1


	//   ....[50]....
        /*042c*/ 	.word	0x00001f80
        /*0430*/ 	.word	0x000000ff
        /*0434*/ 	.word	0x00000048
        /*0438*/ 	.short	0x010a
        /*043a*/ 	.byte	0x04
	.zero		1


	//   ....[51]....
        /*043c*/ 	.word	0x00002000
        /*0440*/ 	.word	0x000000ff
        /*0444*/ 	.word	0x00000048
        /*0448*/ 	.short	0x010a
        /*044a*/ 	.byte	0x11
	.zero		1


	//   ....[52]....
        /*044c*/ 	.word	0x00002190
        /*0450*/ 	.word	0x000000ff
        /*0454*/ 	.word	0x00000048
        /*0458*/ 	.short	0x010a
        /*045a*/ 	.byte	0x05
	.zero		1


	//   ....[53]....
        /*045c*/ 	.word	0x000022d0
        /*0460*/ 	.word	0x00000003
        /*0464*/ 	.word	0x000000e0
        /*0468*/ 	.short	0x010a
        /*046a*/ 	.byte	0xff
	.zero		1


	//   ....[54]....
        /*046c*/ 	.word	0x00002420
        /*0470*/ 	.word	0x00000000
        /*0474*/ 	.word	0x00000000
        /*0478*/ 	.short	0x0101
        /*047a*/ 	.byte	0xff
	.zero		1


	//   ....[55]....
        /*047c*/ 	.word	0x000029e0
        /*0480*/ 	.word	0x000000ff
        /*0484*/ 	.word	0x00000000
        /*0488*/ 	.short	0x010a
        /*048a*/ 	.byte	0x04
	.zero		1


	//   ....[56]....
        /*048c*/ 	.word	0x00002a70
        /*0490*/ 	.word	0x000000ff
        /*0494*/ 	.word	0x00000000
        /*0498*/ 	.short	0x010a
        /*049a*/ 	.byte	0x05
	.zero		1


	//   ....[57]....
        /*049c*/ 	.word	0x00002b00
        /*04a0*/ 	.word	0x000000ff
        /*04a4*/ 	.word	0x00000000
        /*04a8*/ 	.short	0x010a
        /*04aa*/ 	.byte	0x05
	.zero		1


	//   ....[58]....
        /*04ac*/ 	.word	0x00002b90
        /*04b0*/ 	.word	0x000000ff
        /*04b4*/ 	.word	0x00000000
        /*04b8*/ 	.short	0x010a
        /*04ba*/ 	.byte	0x05
	.zero		1


	//   ....[59]....
        /*04bc*/ 	.word	0x00002c20
        /*04c0*/ 	.word	0x000000ff
        /*04c4*/ 	.word	0x00000000
        /*04c8*/ 	.short	0x010a
        /*04ca*/ 	.byte	0x05
	.zero		1


	//   ....[60]....
        /*04cc*/ 	.word	0x00002cb0
        /*04d0*/ 	.word	0x000000ff
        /*04d4*/ 	.word	0x00000000
        /*04d8*/ 	.short	0x010a
        /*04da*/ 	.byte	0x05
	.zero		1


	//   ....[61]....
        /*04dc*/ 	.word	0x00002d40
        /*04e0*/ 	.word	0x000000ff
        /*04e4*/ 	.word	0x00000000
        /*04e8*/ 	.short	0x010a
        /*04ea*/ 	.byte	0x05
	.zero		1


	//   ....[62]....
        /*04ec*/ 	.word	0x00002dd0
        /*04f0*/ 	.word	0x000000ff
        /*04f4*/ 	.word	0x00000000
        /*04f8*/ 	.short	0x010a
        /*04fa*/ 	.byte	0x05
	.zero		1


	//   ....[63]....
        /*04fc*/ 	.word	0x00002e70
        /*0500*/ 	.word	0x00000000
        /*0504*/ 	.word	0x00000000
        /*0508*/ 	.short	0x010a
        /*050a*/ 	.byte	0xff
	.zero		1


	//   ....[64]....
        /*050c*/ 	.word	0x00002fb0
        /*0510*/ 	.word	0x00000002
        /*0514*/ 	.word	0x00000140
        /*0518*/ 	.short	0x010a
        /*051a*/ 	.byte	0xff
	.zero		1


	//   ....[65]....
        /*051c*/ 	.word	0x00003010
        /*0520*/ 	.word	0x00000004
        /*0524*/ 	.word	0x00000000
        /*0528*/ 	.short	0x0101
        /*052a*/ 	.byte	0xff
	.zero		1


	//   ....[66]....
        /*052c*/ 	.word	0x00003030
        /*0530*/ 	.word	0x000000ff
        /*0534*/ 	.word	0x000000f0
        /*0538*/ 	.short	0x010a
        /*053a*/ 	.byte	0x04
	.zero		1


	//   ....[67]....
        /*053c*/ 	.word	0x00003150
        /*0540*/ 	.word	0x00000002
        /*0544*/ 	.word	0x000000e0
        /*0548*/ 	.short	0x010a
        /*054a*/ 	.byte	0xff
	.zero		1


	//   ....[68]....
        /*054c*/ 	.word	0x00003260
        /*0550*/ 	.word	0x00000002
        /*0554*/ 	.word	0x00000000
        /*0558*/ 	.short	0x0101
        /*055a*/ 	.byte	0xff
	.zero		1


	//   ....[69]....
        /*055c*/ 	.word	0x000032f0
        /*0560*/ 	.word	0x000000ff
        /*0564*/ 	.word	0x000000f0
        /*0568*/ 	.short	0x0106
        /*056a*/ 	.byte	0x04
	.zero		1


	//   ....[70]....
        /*056c*/ 	.word	0x00003310
        /*0570*/ 	.word	0x000000ff
        /*0574*/ 	.word	0x000000f0
        /*0578*/ 	.short	0x010a
        /*057a*/ 	.byte	0x04
	.zero		1


	//   ....[71]....
        /*057c*/ 	.word	0x000033a0
        /*0580*/ 	.word	0x000000ff
        /*0584*/ 	.word	0x000000f0
        /*0588*/ 	.short	0x0106
        /*058a*/ 	.byte	0x07
	.zero		1


	//   ....[72]....
        /*058c*/ 	.word	0x000033e0
        /*0590*/ 	.word	0x00000000
        /*0594*/ 	.word	0x000000f0
        /*0598*/ 	.short	0x010a
        /*059a*/ 	.byte	0xff
	.zero		1


	//   ....[73]....
        /*059c*/ 	.word	0x00003900
        /*05a0*/ 	.word	0x00000000
        /*05a4*/ 	.word	0x000000e0
        /*05a8*/ 	.short	0x010a
        /*05aa*/ 	.byte	0xff
	.zero		1


	//   ....[74]....
        /*05ac*/ 	.word	0x00003a00
        /*05b0*/ 	.word	0x00000003
        /*05b4*/ 	.word	0x00000000
        /*05b8*/ 	.short	0x0101
        /*05ba*/ 	.byte	0xff
	.zero		1


	//   ....[75]....
        /*05bc*/ 	.word	0x00003a10
        /*05c0*/ 	.word	0x000000ff
        /*05c4*/ 	.word	0x00000000
        /*05c8*/ 	.short	0x010a
        /*05ca*/ 	.byte	0x04
	.zero		1


	//   ....[76]....
        /*05cc*/ 	.word	0x00003a90
        /*05d0*/ 	.word	0x000000ff
        /*05d4*/ 	.word	0x00000120
        /*05d8*/ 	.short	0x010a
        /*05da*/ 	.byte	0x17
	.zero		1


	//   ....[77]....
        /*05dc*/ 	.word	0x00003b70
        /*05e0*/ 	.word	0x000000ff
        /*05e4*/ 	.word	0x00000000
        /*05e8*/ 	.short	0x010a
        /*05ea*/ 	.byte	0x05
	.zero		1


	//   ....[78]....
        /*05ec*/ 	.word	0x00003cb0
        /*05f0*/ 	.word	0x000000ff
        /*05f4*/ 	.word	0x00000000
        /*05f8*/ 	.short	0x010a
        /*05fa*/ 	.byte	0x04
	.zero		1


	//   ....[79]....
        /*05fc*/ 	.word	0x00003ea0
        /*0600*/ 	.word	0x000000ff
        /*0604*/ 	.word	0x00000000
        /*0608*/ 	.short	0x010a
        /*060a*/ 	.byte	0x04
	.zero		1


	//   ....[80]....
        /*060c*/ 	.word	0x00003f30
        /*0610*/ 	.word	0x000000ff
        /*0614*/ 	.word	0x00000000
        /*0618*/ 	.short	0x010a
        /*061a*/ 	.byte	0x05
	.zero		1


	//   ....[81]....
        /*061c*/ 	.word	0x00003fc0
        /*0620*/ 	.word	0x000000ff
        /*0624*/ 	.word	0x00000000
        /*0628*/ 	.short	0x010a
        /*062a*/ 	.byte	0x05
	.zero		1


	//   ....[82]....
        /*062c*/ 	.word	0x00004050
        /*0630*/ 	.word	0x000000ff
        /*0634*/ 	.word	0x00000000
        /*0638*/ 	.short	0x010a
        /*063a*/ 	.byte	0x04
	.zero		1


	//   ....[83]....
        /*063c*/ 	.word	0x00004560
        /*0640*/ 	.word	0x0000000c
        /*0644*/ 	.word	0x000000e0
        /*0648*/ 	.short	0x010a
        /*064a*/ 	.byte	0xff
	.zero		1


	//   ....[84]....
        /*064c*/ 	.word	0x000046d0
        /*0650*/ 	.word	0x00000000
        /*0654*/ 	.word	0x00000000
        /*0658*/ 	.short	0x0101
        /*065a*/ 	.byte	0xff
	.zero		1


	//   ....[85]....
        /*065c*/ 	.word	0x00004b60
        /*0660*/ 	.word	0x000000ff
        /*0664*/ 	.word	0x000000d8
        /*0668*/ 	.short	0x010a
        /*066a*/ 	.byte	0x15
	.zero		1


	//   ....[86]....
        /*066c*/ 	.word	0x00004ce0
        /*0670*/ 	.word	0x000000ff
        /*0674*/ 	.word	0x000000b0
        /*0678*/ 	.short	0x010a
        /*067a*/ 	.byte	0x15
	.zero		1


	//   ....[87]....
        /*067c*/ 	.word	0x00004e50
        /*0680*/ 	.word	0x000000ff
        /*0684*/ 	.word	0x00000090
        /*0688*/ 	.short	0x010b
        /*068a*/ 	.byte	0x15
	.zero		1


	//   ....[88]....
        /*068c*/ 	.word	0x00004e60
        /*0690*/ 	.word	0x000000ff
        /*0694*/ 	.word	0x00000000
        /*0698*/ 	.short	0x0101
        /*069a*/ 	.byte	0x28
	.zero		1


	//   ....[89]....
        /*069c*/ 	.word	0x00004e70
        /*06a0*/ 	.word	0x000000ff
        /*06a4*/ 	.word	0x000000b8
        /*06a8*/ 	.short	0x010a
        /*06aa*/ 	.byte	0x15
	.zero		1


	//   ....[90]....
        /*06ac*/ 	.word	0x00004fc0
        /*06b0*/ 	.word	0x000000ff
        /*06b4*/ 	.word	0x00000098
        /*06b8*/ 	.short	0x010b
        /*06ba*/ 	.byte	0x15
	.zero		1


	//   ....[91]....
        /*06bc*/ 	.word	0x00004fd0
        /*06c0*/ 	.word	0x000000ff
        /*06c4*/ 	.word	0x00000000
        /*06c8*/ 	.short	0x0101
        /*06ca*/ 	.byte	0x27
	.zero		1


	//   ....[92]....
        /*06cc*/ 	.word	0x00004fe0
        /*06d0*/ 	.word	0x000000ff
        /*06d4*/ 	.word	0x000000c0
        /*06d8*/ 	.short	0x010a
        /*06da*/ 	.byte	0x15
	.zero		1


	//   ....[93]....
        /*06dc*/ 	.word	0x00005120
        /*06e0*/ 	.word	0x000000ff
        /*06e4*/ 	.word	0x000000a0
        /*06e8*/ 	.short	0x010b
        /*06ea*/ 	.byte	0x15
	.zero		1


	//   ....[94]....
        /*06ec*/ 	.word	0x00005130
        /*06f0*/ 	.word	0x000000ff
        /*06f4*/ 	.word	0x00000000
        /*06f8*/ 	.short	0x0101
        /*06fa*/ 	.byte	0x26
	.zero		1


	//   ....[95]....
        /*06fc*/ 	.word	0x00005140
        /*0700*/ 	.word	0x000000ff
        /*0704*/ 	.word	0x000000c8
        /*0708*/ 	.short	0x010a
        /*070a*/ 	.byte	0x15
	.zero		1


	//   ....[96]....
        /*070c*/ 	.word	0x00005340
        /*0710*/ 	.word	0x000000ff
        /*0714*/ 	.word	0x000000a8
        /*0718*/ 	.short	0x010b
        /*071a*/ 	.byte	0x15
	.zero		1


	//   ....[97]....
        /*071c*/ 	.word	0x00005350
        /*0720*/ 	.word	0x000000ff
        /*0724*/ 	.word	0x00000000
        /*0728*/ 	.short	0x0101
        /*072a*/ 	.byte	0x25
	.zero		1


	//   ....[98]....
        /*072c*/ 	.word	0x00005380
        /*0730*/ 	.word	0x000000ff
        /*0734*/ 	.word	0x000000b0
        /*0738*/ 	.short	0x010a
        /*073a*/ 	.byte	0x15
	.zero		1


	//   ....[99]....
        /*073c*/ 	.word	0x000053a0
        /*0740*/ 	.word	0x000000ff
        /*0744*/ 	.word	0x000000b8
        /*0748*/ 	.short	0x010a
        /*074a*/ 	.byte	0x15
	.zero		1


	//   ....[100]....
        /*074c*/ 	.word	0x000053c0
        /*0750*/ 	.word	0x000000ff
        /*0754*/ 	.word	0x000000c0
        /*0758*/ 	.short	0x010a
        /*075a*/ 	.byte	0x15
	.zero		1


	//   ....[101]....
        /*075c*/ 	.word	0x00005400
        /*0760*/ 	.word	0x00000000
        /*0764*/ 	.word	0x000000c8
        /*0768*/ 	.short	0x010a
        /*076a*/ 	.byte	0xff
	.zero		1


	//   ....[102]....
        /*076c*/ 	.word	0x00005740
        /*0770*/ 	.word	0x00000003
        /*0774*/ 	.word	0x000000e0
        /*0778*/ 	.short	0x010a
        /*077a*/ 	.byte	0xff
	.zero		1


	//   ....[103]....
        /*077c*/ 	.word	0x000058c0
        /*0780*/ 	.word	0x00000000
        /*0784*/ 	.word	0x00000000
        /*0788*/ 	.short	0x0101
        /*078a*/ 	.byte	0xff
	.zero		1


	//   ....[104]....
        /*078c*/ 	.word	0x00006460
        /*0790*/ 	.word	0x000000ff
        /*0794*/ 	.word	0x00000090
        /*0798*/ 	.short	0x010a
        /*079a*/ 	.byte	0x2c
	.zero		1


	//   ....[105]....
        /*079c*/ 	.word	0x000064d0
        /*07a0*/ 	.word	0x00000062
        /*07a4*/ 	.word	0x00000100
        /*07a8*/ 	.short	0x010a
        /*07aa*/ 	.byte	0xff
	.zero		1


	//   ....[106]....
        /*07ac*/ 	.word	0x000065f0
        /*07b0*/ 	.word	0x000000ff
        /*07b4*/ 	.word	0x00000090
        /*07b8*/ 	.short	0x010a
        /*07ba*/ 	.byte	0x2c
	.zero		1


	//   ....[107]....
        /*07bc*/ 	.word	0x000066f0
        /*07c0*/ 	.word	0x00000062
        /*07c4*/ 	.word	0x00000100
        /*07c8*/ 	.short	0x010a
        /*07ca*/ 	.byte	0xff
	.zero		1


	//   ....[108]....
        /*07cc*/ 	.word	0x000071f0
        /*07d0*/ 	.word	0x00000000
        /*07d4*/ 	.word	0x00000000
        /*07d8*/ 	.short	0x0101
        /*07da*/ 	.byte	0xff
	.zero		1


	//   ....[109]....
        /*07dc*/ 	.word	0x00007200
        /*07e0*/ 	.word	0x00000003
        /*07e4*/ 	.word	0x00000090
        /*07e8*/ 	.short	0x010a
        /*07ea*/ 	.byte	0xff
	.zero		1


	//   ....[110]....
        /*07ec*/ 	.word	0x000072d0
        /*07f0*/ 	.word	0x00000003
        /*07f4*/ 	.word	0x00000090
        /*07f8*/ 	.short	0x010a
        /*07fa*/ 	.byte	0xff
	.zero		1


	//   ....[111]....
        /*07fc*/ 	.word	0x00007e60
        /*0800*/ 	.word	0x00000066
        /*0804*/ 	.word	0x00000000
        /*0808*/ 	.short	0x0101
        /*080a*/ 	.byte	0xff
	.zero		1


	//   ....[112]....
        /*080c*/ 	.word	0x00007e80
        /*0810*/ 	.word	0x0000003f
        /*0814*/ 	.word	0x00000090
        /*0818*/ 	.short	0x010a
        /*081a*/ 	.byte	0xff
	.zero		1


	//   ....[113]....
        /*081c*/ 	.word	0x00007f40
        /*0820*/ 	.word	0x0000003f
        /*0824*/ 	.word	0x00000090
        /*0828*/ 	.short	0x010a
        /*082a*/ 	.byte	0xff
	.zero		1


	//   ....[114]....
        /*082c*/ 	.word	0x00008ac0
        /*0830*/ 	.word	0x00000066
        /*0834*/ 	.word	0x00000000
        /*0838*/ 	.short	0x0101
        /*083a*/ 	.byte	0xff
	.zero		1


	//   ....[115]....
        /*083c*/ 	.word	0x00008ae0
        /*0840*/ 	.word	0x0000006c
        /*0844*/ 	.word	0x00000090
        /*0848*/ 	.short	0x010a
        /*084a*/ 	.byte	0xff
	.zero		1


	//   ....[116]....
        /*084c*/ 	.word	0x00008ba0
        /*0850*/ 	.word	0x0000006c
        /*0854*/ 	.word	0x00000090
        /*0858*/ 	.short	0x010a
        /*085a*/ 	.byte	0xff
	.zero		1


	//   ....[117]....
        /*085c*/ 	.word	0x00008fe0
        /*0860*/ 	.word	0x000000ff
        /*0864*/ 	.word	0x00000000
        /*0868*/ 	.short	0x0101
        /*086a*/ 	.byte	0x04
	.zero		1


	//   ....[118]....
        /*086c*/ 	.word	0x00009790
        /*0870*/ 	.word	0x00000002
        /*0874*/ 	.word	0x00000000
        /*0878*/ 	.short	0x0101
        /*087a*/ 	.byte	0xff
	.zero		1


	//   ....[119]....
        /*087c*/ 	.word	0x00009a40
        /*0880*/ 	.word	0x000000ff
        /*0884*/ 	.word	0x00000000
        /*0888*/ 	.short	0x0101
        /*088a*/ 	.byte	0x04
	.zero		1


	//   ....[120]....
        /*088c*/ 	.word	0x00009a60
        /*0890*/ 	.word	0x00000000
        /*0894*/ 	.word	0x00000150
        /*0898*/ 	.short	0x010a
        /*089a*/ 	.byte	0xff
	.zero		1


	//   ....[121]....
        /*089c*/ 	.word	0x00009ac0
        /*08a0*/ 	.word	0x00000000
        /*08a4*/ 	.word	0x00000048
        /*08a8*/ 	.short	0x010a
        /*08aa*/ 	.byte	0xff
	.zero		1


	//   ....[122]....
        /*08ac*/ 	.word	0x00009b20
        /*08b0*/ 	.word	0x00000000
        /*08b4*/ 	.word	0x00000048
        /*08b8*/ 	.short	0x010a
        /*08ba*/ 	.byte	0xff
	.zero		1


	//   ....[123]....
        /*08bc*/ 	.word	0x00009b70
        /*08c0*/ 	.word	0x00000003
        /*08c4*/ 	.word	0x000000e0
        /*08c8*/ 	.short	0x010a
        /*08ca*/ 	.byte	0xff
	.zero		1


	//   ....[124]....
        /*08cc*/ 	.word	0x00009bd0
        /*08d0*/ 	.word	0x00000000
        /*08d4*/ 	.word	0x00000000
        /*08d8*/ 	.short	0x010a
        /*08da*/ 	.byte	0xff
	.zero		1


	//   ....[125]....
        /*08dc*/ 	.word	0x00009c30
        /*08e0*/ 	.word	0x00000000
        /*08e4*/ 	.word	0x00000000
        /*08e8*/ 	.short	0x010a
        /*08ea*/ 	.byte	0xff
	.zero		1


	//   ....[126]....
        /*08ec*/ 	.word	0x00009c90
        /*08f0*/ 	.word	0x00000000
        /*08f4*/ 	.word	0x00000000
        /*08f8*/ 	.short	0x010a
        /*08fa*/ 	.byte	0xff
	.zero		1


	//   ....[127]....
        /*08fc*/ 	.word	0x00009cf0
        /*0900*/ 	.word	0x00000000
        /*0904*/ 	.word	0x00000000
        /*0908*/ 	.short	0x010a
        /*090a*/ 	.byte	0xff
	.zero		1


	//   ....[128]....
        /*090c*/ 	.word	0x00009d50
        /*0910*/ 	.word	0x00000000
        /*0914*/ 	.word	0x00000000
        /*0918*/ 	.short	0x010a
        /*091a*/ 	.byte	0xff
	.zero		1


	//   ....[129]....
        /*091c*/ 	.word	0x00009db0
        /*0920*/ 	.word	0x00000000
        /*0924*/ 	.word	0x00000000
        /*0928*/ 	.short	0x010a
        /*092a*/ 	.byte	0xff
	.zero		1


	//   ....[130]....
        /*092c*/ 	.word	0x00009e10
        /*0930*/ 	.word	0x00000000
        /*0934*/ 	.word	0x00000000
        /*0938*/ 	.short	0x010a
        /*093a*/ 	.byte	0xff
	.zero		1


	//   ....[131]....
        /*093c*/ 	.word	0x00009e70
        /*0940*/ 	.word	0x00000000
        /*0944*/ 	.word	0x00000000
        /*0948*/ 	.short	0x010a
        /*094a*/ 	.byte	0xff
	.zero		1


	//   ....[132]....
        /*094c*/ 	.word	0x00009ec0
        /*0950*/ 	.word	0x00000002
        /*0954*/ 	.word	0x00000140
        /*0958*/ 	.short	0x010a
        /*095a*/ 	.byte	0xff
	.zero		1


	//   ....[133]....
        /*095c*/ 	.word	0x00009f20
        /*0960*/ 	.word	0x00000002
        /*0964*/ 	.word	0x000000f0
        /*0968*/ 	.short	0x010a
        /*096a*/ 	.byte	0xff
	.zero		1


	//   ....[134]....
        /*096c*/ 	.word	0x00009f70
        /*0970*/ 	.word	0x00000002
        /*0974*/ 	.word	0x000000e0
        /*0978*/ 	.short	0x010a
        /*097a*/ 	.byte	0xff
	.zero		1


	//   ....[135]....
        /*097c*/ 	.word	0x00009fd0
        /*0980*/ 	.word	0x00000000
        /*0984*/ 	.word	0x000000f0
        /*0988*/ 	.short	0x010a
        /*098a*/ 	.byte	0xff
	.zero		1


	//   ....[136]....
        /*098c*/ 	.word	0x0000a020
        /*0990*/ 	.word	0x00000000
        /*0994*/ 	.word	0x000000e0
        /*0998*/ 	.short	0x010a
        /*099a*/ 	.byte	0xff
	.zero		1


	//   ....[137]....
        /*099c*/ 	.word	0x0000a080
        /*09a0*/ 	.word	0x00000003
        /*09a4*/ 	.word	0x00000120
        /*09a8*/ 	.short	0x010a
        /*09aa*/ 	.byte	0xff
	.zero		1


	//   ....[138]....
        /*09ac*/ 	.word	0x0000a0e0
        /*09b0*/ 	.word	0x00000000
        /*09b4*/ 	.word	0x00000000
        /*09b8*/ 	.short	0x010a
        /*09ba*/ 	.byte	0xff
	.zero		1


	//   ....[139]....
        /*09bc*/ 	.word	0x0000a140
        /*09c0*/ 	.word	0x00000000
        /*09c4*/ 	.word	0x00000000
        /*09c8*/ 	.short	0x010a
        /*09ca*/ 	.byte	0xff
	.zero		1


	//   ....[140]....
        /*09cc*/ 	.word	0x0000a1a0
        /*09d0*/ 	.word	0x00000000
        /*09d4*/ 	.word	0x00000000
        /*09d8*/ 	.short	0x010a
        /*09da*/ 	.byte	0xff
	.zero		1


	//   ....[141]....
        /*09dc*/ 	.word	0x0000a200
        /*09e0*/ 	.word	0x00000000
        /*09e4*/ 	.word	0x00000000
        /*09e8*/ 	.short	0x010a
        /*09ea*/ 	.byte	0xff
	.zero		1


	//   ....[142]....
        /*09ec*/ 	.word	0x0000a260
        /*09f0*/ 	.word	0x00000000
        /*09f4*/ 	.word	0x00000000
        /*09f8*/ 	.short	0x010a
        /*09fa*/ 	.byte	0xff
	.zero		1


	//   ....[143]....
        /*09fc*/ 	.word	0x0000a2b0
        /*0a00*/ 	.word	0x0000000c
        /*0a04*/ 	.word	0x000000e0
        /*0a08*/ 	.short	0x010a
        /*0a0a*/ 	.byte	0xff
	.zero		1


	//   ....[144]....
        /*0a0c*/ 	.word	0x0000a310
        /*0a10*/ 	.word	0x00000000
        /*0a14*/ 	.word	0x000000d8
        /*0a18*/ 	.short	0x010a
        /*0a1a*/ 	.byte	0xff
	.zero		1


	//   ....[145]....
        /*0a1c*/ 	.word	0x0000a370
        /*0a20*/ 	.word	0x00000000
        /*0a24*/ 	.word	0x000000b0
        /*0a28*/ 	.short	0x010a
        /*0a2a*/ 	.byte	0xff
	.zero		1


	//   ....[146]....
        /*0a2c*/ 	.word	0x0000a3d0
        /*0a30*/ 	.word	0x00000000
        /*0a34*/ 	.word	0x000000b8
        /*0a38*/ 	.short	0x010a
        /*0a3a*/ 	.byte	0xff
	.zero		1


	//   ....[147]....
        /*0a3c*/ 	.word	0x0000a430
        /*0a40*/ 	.word	0x00000000
        /*0a44*/ 	.word	0x000000c0
        /*0a48*/ 	.short	0x010a
        /*0a4a*/ 	.byte	0xff
	.zero		1


	//   ....[148]....
        /*0a4c*/ 	.word	0x0000a490
        /*0a50*/ 	.word	0x00000000
        /*0a54*/ 	.word	0x000000c8
        /*0a58*/ 	.short	0x010a
        /*0a5a*/ 	.byte	0xff
	.zero		1


	//   ....[149]....
        /*0a5c*/ 	.word	0x0000a4f0
        /*0a60*/ 	.word	0x00000000
        /*0a64*/ 	.word	0x000000b0
        /*0a68*/ 	.short	0x010a
        /*0a6a*/ 	.byte	0xff
	.zero		1


	//   ....[150]....
        /*0a6c*/ 	.word	0x0000a550
        /*0a70*/ 	.word	0x00000000
        /*0a74*/ 	.word	0x000000b8
        /*0a78*/ 	.short	0x010a
        /*0a7a*/ 	.byte	0xff
	.zero		1


	//   ....[151]....
        /*0a7c*/ 	.word	0x0000a5b0
        /*0a80*/ 	.word	0x00000000
        /*0a84*/ 	.word	0x000000c0
        /*0a88*/ 	.short	0x010a
        /*0a8a*/ 	.byte	0xff
	.zero		1


	//   ....[152]....
        /*0a8c*/ 	.word	0x0000a600
        /*0a90*/ 	.word	0x00000003
        /*0a94*/ 	.word	0x000000e0
        /*0a98*/ 	.short	0x010a
        /*0a9a*/ 	.byte	0xff
	.zero		1


	//   ....[153]....
        /*0a9c*/ 	.word	0x0000a660
        /*0aa0*/ 	.word	0x00000000
        /*0aa4*/ 	.word	0x00000090
        /*0aa8*/ 	.short	0x010a
        /*0aaa*/ 	.byte	0xff
	.zero		1


	//   ....[154]....
        /*0aac*/ 	.word	0x0000a6b0
        /*0ab0*/ 	.word	0x00000062
        /*0ab4*/ 	.word	0x00000100
        /*0ab8*/ 	.short	0x010a
        /*0aba*/ 	.byte	0xff
	.zero		1


	//   ....[155]....
        /*0abc*/ 	.word	0x0000a700
        /*0ac0*/ 	.word	0x00000003
        /*0ac4*/ 	.word	0x00000090
        /*0ac8*/ 	.short	0x010a
        /*0aca*/ 	.byte	0xff
	.zero		1


	//   ....[156]....
        /*0acc*/ 	.word	0x0000a750
        /*0ad0*/ 	.word	0x0000003f
        /*0ad4*/ 	.word	0x00000090
        /*0ad8*/ 	.short	0x010a
        /*0ada*/ 	.byte	0xff
	.zero		1


	//   ....[157]....
        /*0adc*/ 	.word	0x0000a7a0
        /*0ae0*/ 	.word	0x0000006c
        /*0ae4*/ 	.word	0x00000090
        /*0ae8*/ 	.short	0x010a
        /*0aea*/ 	.byte	0xff
	.zero		1


	//----- nvinfo : EIATTR_NUM_MBARRIERS
	.align		4
.L_47:
        /*0aec*/ 	.byte	0x03, 0x38
        /*0aee*/ 	.short	0x002c


	//----- nvinfo : EIATTR_EXIT_INSTR_OFFSETS
	.align		4
        /*0af0*/ 	.byte	0x04, 0x1c
        /*0af2*/ 	.short	(.L_49 - .L_48)


	//   ....[0]....
.L_48:
        /*0af4*/ 	.word	0x00002ea0


	//   ....[1]....
        /*0af8*/ 	.word	0x000033b0


	//   ....[2]....
        /*0afc*/ 	.word	0x00003410


	//   ....[3]....
        /*0b00*/ 	.word	0x000042b0


	//   ....[4]....
        /*0b04*/ 	.word	0x00005430


	//   ....[5]....
        /*0b08*/ 	.word	0x00005470


	//   ....[6]....
        /*0b0c*/ 	.word	0x00009920


	//   ....[7]....
        /*0b10*/ 	.word	0x000099a0


	//   ....[8]....
        /*0b14*/ 	.word	0x000099d0


	//   ....[9]....
        /*0b18*/ 	.word	0x00009a50


	//----- nvinfo : EIATTR_MAX_THREADS
	.align		4
.L_49:
        /*0b1c*/ 	.byte	0x04, 0x05
        /*0b1e*/ 	.short	(.L_51 - .L_50)
.L_50:
        /*0b20*/ 	.word	0x00000100
        /*0b24*/ 	.word	0x00000001
        /*0b28*/ 	.word	0x00000001


	//----- nvinfo : EIATTR_CRS_STACK_SIZE
	.align		4
.L_51:
        /*0b2c*/ 	.byte	0x04, 0x1e
        /*0b2e*/ 	.short	(.L_53 - .L_52)
.L_52:
        /*0b30*/ 	.word	0x00000000


	//----- nvinfo : EIATTR_CBANK_PARAM_SIZE
	.align		4
.L_53:
        /*0b34*/ 	.byte	0x03, 0x19
        /*0b36*/ 	.short	0x0800


	//----- nvinfo : EIATTR_PARAM_CBANK
	.align		4
        /*0b38*/ 	.byte	0x04, 0x0a
        /*0b3a*/ 	.short	(.L_55 - .L_54)
	.align		4
.L_54:
        /*0b3c*/ 	.word	index@(.nv.constant0._ZN7cutlass13device_kernelINS_4gemm6kernel13GemmUniversalIN4cute5tupleIJiiiiEEENS1_10collective13CollectiveMmaINS1_35MainloopSm100TmaUmmaWarpSpecializedILi9ELi2ELi4ENS5_IJNS4_1CILi2EEESB_NSA_ILi1EEEEEEEENS5_IJNSA_ILi64EEENSA_ILi256EEENSA_ILi32EEEEEENS_6half_tENS5_IJlSC_lEEESJ_SK_NS4_8TiledMMAINS4_8MMA_AtomIJNS4_20SM100_MMA_F16BF16_SSISJ_SJ_fLi64ELi256ELNS4_4UMMA5MajorE0ELSP_0ELNSO_7ScaleInE0ELSQ_0EEEEEENS4_6LayoutINS5_IJSC_SC_SC_EEENS5_IJNSA_ILi0EEESV_SV_EEEEENS5_IJNS4_10UnderscoreESY_SY_EEEEENS4_23SM90_TMA_LOAD_MULTICASTENS4_14ComposedLayoutINS4_7SwizzleILi2ELi4ELi3EEENS4_18smem_ptr_flag_bitsILi16EEENST_INS5_IJNSA_ILi8EEESH_EEENS5_IJSH_SC_EEEEEEEvNS4_8identityES11_S1B_vS1C_EENS_8epilogue10collective18CollectiveEpilogueINS1E_23Sm100TmaWarpSpecializedILi4ELi2ELi32ELb1ELb0EEEJSI_NS5_IJNST_ISF_SC_EES1J_EEESJ_SK_SJ_SK_NS1E_6fusion15FusionCallbacksIS1I_NS1L_17LinearCombinationISJ_fSJ_fLNS_15FloatRoundStyleE2EEESI_S1K_JEEENS4_5SM1004TMEM4LOAD26SM100_TMEM_LOAD_16dp256b8xENS4_13SM90_TMA_LOADENS12_INS13_ILi3ELi4ELi3EEES16_NST_INS5_IJS17_SF_EEENS5_IJSF_SC_EEEEEEENS4_17SM75_U32x4_LDSM_NENS4_14SM90_TMA_STOREES20_NS4_17SM90_U32x4_STSM_NENS4_39AutoVectorizingCopyWithAssumedAlignmentILi128EEEEEEvvEEEEvNT_6ParamsE)
        /*0b40*/ 	.short	0x0380
        /*0b42*/ 	.short	0x0800


	//----- nvinfo : EIATTR_SW_WAR
	.align		4
.L_55:
        /*0b44*/ 	.byte	0x04, 0x36
        /*0b46*/ 	.short	(.L_57 - .L_56)
.L_56:
        /*0b48*/ 	.word	0x00000008
.L_57:


//--------------------- .nv.callgraph             --------------------------
	.section	.nv.callgraph,"",@"SHT_CUDA_CALLGRAPH"
	.align	4
	.sectionentsize	8
	.align		4
        /*0000*/ 	.word	0x00000000
	.align		4
        /*0004*/ 	.word	0xffffffff
	.align		4
        /*0008*/ 	.word	index@(_ZN7cutlass13device_kernelINS_4gemm6kernel13GemmUniversalIN4cute5tupleIJiiiiEEENS1_10collective13CollectiveMmaINS1_35MainloopSm100TmaUmmaWarpSpecializedILi9ELi2ELi4ENS5_IJNS4_1CILi2EEESB_NSA_ILi1EEEEEEEENS5_IJNSA_ILi64EEENSA_ILi256EEENSA_ILi32EEEEEENS_6half_tENS5_IJlSC_lEEESJ_SK_NS4_8TiledMMAINS4_8MMA_AtomIJNS4_20SM100_MMA_F16BF16_SSISJ_SJ_fLi64ELi256ELNS4_4UMMA5MajorE0ELSP_0ELNSO_7ScaleInE0ELSQ_0EEEEEENS4_6LayoutINS5_IJSC_SC_SC_EEENS5_IJNSA_ILi0EEESV_SV_EEEEENS5_IJNS4_10UnderscoreESY_SY_EEEEENS4_23SM90_TMA_LOAD_MULTICASTENS4_14ComposedLayoutINS4_7SwizzleILi2ELi4ELi3EEENS4_18smem_ptr_flag_bitsILi16EEENST_INS5_IJNSA_ILi8EEESH_EEENS5_IJSH_SC_EEEEEEEvNS4_8identityES11_S1B_vS1C_EENS_8epilogue10collective18CollectiveEpilogueINS1E_23Sm100TmaWarpSpecializedILi4ELi2ELi32ELb1ELb0EEEJSI_NS5_IJNST_ISF_SC_EES1J_EEESJ_SK_SJ_SK_NS1E_6fusion15FusionCallbacksIS1I_NS1L_17LinearCombinationISJ_fSJ_fLNS_15FloatRoundStyleE2EEESI_S1K_JEEENS4_5SM1004TMEM4LOAD26SM100_TMEM_LOAD_16dp256b8xENS4_13SM90_TMA_LOADENS12_INS13_ILi3ELi4ELi3EEES16_NST_INS5_IJS17_SF_EEENS5_IJSF_SC_EEEEEEENS4_17SM75_U32x4_LDSM_NENS4_14SM90_TMA_STOREES20_NS4_17SM90_U32x4_STSM_NENS4_39AutoVectorizingCopyWithAssumedAlignmentILi128EEEEEEvvEEEEvNT_6ParamsE)
	.align		4
        /*000c*/ 	.word	index@(__assertfail)
	.align		4
        /*0010*/ 	.word	0x00000000
	.align		4
        /*0014*/ 	.word	0xfffffffe
	.align		4
        /*0018*/ 	.word	0x00000000
	.align		4
        /*001c*/ 	.word	0xfffffffd
	.align		4
        /*0020*/ 	.word	0x00000000
	.align		4
        /*0024*/ 	.word	0xfffffffc


//--------------------- .nv.constant4             --------------------------
	.section	.nv.constant4,"a",@progbits
	.align	8
	.align		8
.nv.constant4:
        /*0000*/ 	.dword	__assertfail
	.align		8
        /*0008*/ 	.dword	__unnamed_1
	.align		8
        /*0010*/ 	.dword	__unnamed_2
	.align		8
        /*0018*/ 	.dword	_ZN40_INTERNAL_6a536343_4_k_cu_110203b8_312324cuda3std3__45__cpo5beginE
	.align		8
        /*0020*/ 	.dword	_ZN40_INTERNAL_6a536343_4_k_cu_110203b8_312324cuda3std3__45__cpo3endE
	.align		8
        /*0028*/ 	.dword	_ZN40_INTERNAL_6a536343_4_k_cu_110203b8_312324cuda3std3__45__cpo6cbeginE
	.align		8
        /*0030*/ 	.dword	_ZN40_INTERNAL_6a536343_4_k_cu_110203b8_312324cuda3std3__45__cpo4cendE
	.align		8
        /*0038*/ 	.dword	_ZN40_INTERNAL_6a536343_4_k_cu_110203b8_312324cuda3std3__442_GLOBAL__N__6a536343_4_k_cu_110203b8_312326ignoreE
	.align		8
        /*0040*/ 	.dword	_ZN40_INTERNAL_6a536343_4_k_cu_110203b8_312324cuda3std3__419piecewise_constructE
	.align		8
        /*0048*/ 	.dword	_ZN40_INTERNAL_6a536343_4_k_cu_110203b8_312324cuda3std3__48in_placeE
	.align		8
        /*0050*/ 	.dword	_ZN40_INTERNAL_6a536343_4_k_cu_110203b8_312324cuda3std6ranges3__45__cpo4swapE
	.align		8
        /*0058*/ 	.dword	_ZN40_INTERNAL_6a536343_4_k_cu_110203b8_312324cuda3std6ranges3__45__cpo9iter_moveE
	.align		8
        /*0060*/ 	.dword	_ZN40_INTERNAL_6a536343_4_k_cu_110203b8_312324cute7productE
	.align		8
        /*0068*/ 	.dword	_ZN40_INTERNAL_6a536343_4_k_cu_110203b8_312324cute1_E
	.align		8
        /*0070*/ 	.dword	$str$25
	.align		8
        /*0078*/ 	.dword	$str$26
	.align		8
        /*0080*/ 	.dword	$str$27
	.align		8
        /*0088*/ 	.dword	$str$28


//--------------------- .text._ZN7cutlass13device_kernelINS_4gemm6kernel13GemmUniversalIN4cute5tupleIJiiiiEEENS1_10collective13CollectiveMmaINS1_35MainloopSm100TmaUmmaWarpSpecializedILi9ELi2ELi4ENS5_IJNS4_1CILi2EEESB_NSA_ILi1EEEEEEEENS5_IJNSA_ILi64EEENSA_ILi256EEENSA_ILi32EEEEEENS_6half_tENS5_IJlSC_lEEESJ_SK_NS4_8TiledMMAINS4_8MMA_AtomIJNS4_20SM100_MMA_F16BF16_SSISJ_SJ_fLi64ELi256ELNS4_4UMMA5MajorE0ELSP_0ELNSO_7ScaleInE0ELSQ_0EEEEEENS4_6LayoutINS5_IJSC_SC_SC_EEENS5_IJNSA_ILi0EEESV_SV_EEEEENS5_IJNS4_10UnderscoreESY_SY_EEEEENS4_23SM90_TMA_LOAD_MULTICASTENS4_14ComposedLayoutINS4_7SwizzleILi2ELi4ELi3EEENS4_18smem_ptr_flag_bitsILi16EEENST_INS5_IJNSA_ILi8EEESH_EEENS5_IJSH_SC_EEEEEEEvNS4_8identityES11_S1B_vS1C_EENS_8epilogue10collective18CollectiveEpilogueINS1E_23Sm100TmaWarpSpecializedILi4ELi2ELi32ELb1ELb0EEEJSI_NS5_IJNST_ISF_SC_EES1J_EEESJ_SK_SJ_SK_NS1E_6fusion15FusionCallbacksIS1I_NS1L_17LinearCombinationISJ_fSJ_fLNS_15FloatRoundStyleE2EEESI_S1K_JEEENS4_5SM1004TMEM4LOAD26SM100_TMEM_LOAD_16dp256b8xENS4_13SM90_TMA_LOADENS12_INS13_ILi3ELi4ELi3EEES16_NST_INS5_IJS17_SF_EEENS5_IJSF_SC_EEEEEEENS4_17SM75_U32x4_LDSM_NENS4_14SM90_TMA_STOREES20_NS4_17SM90_U32x4_STSM_NENS4_39AutoVectorizingCopyWithAssumedAlignmentILi128EEEEEEvvEEEEvNT_6ParamsE --------------------------
	.section	.text._ZN7cutlass13device_kernelINS_4gemm6kernel13GemmUniversalIN4cute5tupleIJiiiiEEENS1_10collective13CollectiveMmaINS1_35MainloopSm100TmaUmmaWarpSpecializedILi9ELi2ELi4ENS5_IJNS4_1CILi2EEESB_NSA_ILi1EEEEEEEENS5_IJNSA_ILi64EEENSA_ILi256EEENSA_ILi32EEEEEENS_6half_tENS5_IJlSC_lEEESJ_SK_NS4_8TiledMMAINS4_8MMA_AtomIJNS4_20SM100_MMA_F16BF16_SSISJ_SJ_fLi64ELi256ELNS4_4UMMA5MajorE0ELSP_0ELNSO_7ScaleInE0ELSQ_0EEEEEENS4_6LayoutINS5_IJSC_SC_SC_EEENS5_IJNSA_ILi0EEESV_SV_EEEEENS5_IJNS4_10UnderscoreESY_SY_EEEEENS4_23SM90_TMA_LOAD_MULTICASTENS4_14ComposedLayoutINS4_7SwizzleILi2ELi4ELi3EEENS4_18smem_ptr_flag_bitsILi16EEENST_INS5_IJNSA_ILi8EEESH_EEENS5_IJSH_SC_EEEEEEEvNS4_8identityES11_S1B_vS1C_EENS_8epilogue10collective18CollectiveEpilogueINS1E_23Sm100TmaWarpSpecializedILi4ELi2ELi32ELb1ELb0EEEJSI_NS5_IJNST_ISF_SC_EES1J_EEESJ_SK_SJ_SK_NS1E_6fusion15FusionCallbacksIS1I_NS1L_17LinearCombinationISJ_fSJ_fLNS_15FloatRoundStyleE2EEESI_S1K_JEEENS4_5SM1004TMEM4LOAD26SM100_TMEM_LOAD_16dp256b8xENS4_13SM90_TMA_LOADENS12_INS13_ILi3ELi4ELi3EEES16_NST_INS5_IJS17_SF_EEENS5_IJSF_SC_EEEEEEENS4_17SM75_U32x4_LDSM_NENS4_14SM90_TMA_STOREES20_NS4_17SM90_U32x4_STSM_NENS4_39AutoVectorizingCopyWithAssumedAlignmentILi128EEEEEEvvEEEEvNT_6ParamsE,"ax",@progbits
	.align	128
.text._ZN7cutlass13device_kernelINS_4gemm6kernel13GemmUniversalIN4cute5tupleIJiiiiEEENS1_10collective13CollectiveMmaINS1_35MainloopSm100TmaUmmaWarpSpecializedILi9ELi2ELi4ENS5_IJNS4_1CILi2EEESB_NSA_ILi1EEEEEEEENS5_IJNSA_ILi64EEENSA_ILi256EEENSA_ILi32EEEEEENS_6half_tENS5_IJlSC_lEEESJ_SK_NS4_8TiledMMAINS4_8MMA_AtomIJNS4_20SM100_MMA_F16BF16_SSISJ_SJ_fLi64ELi256ELNS4_4UMMA5MajorE0ELSP_0ELNSO_7ScaleInE0ELSQ_0EEEEEENS4_6LayoutINS5_IJSC_SC_SC_EEENS5_IJNSA_ILi0EEESV_SV_EEEEENS5_IJNS4_10UnderscoreESY_SY_EEEEENS4_23SM90_TMA_LOAD_MULTICASTENS4_14ComposedLayoutINS4_7SwizzleILi2ELi4ELi3EEENS4_18smem_ptr_flag_bitsILi16EEENST_INS5_IJNSA_ILi8EEESH_EEENS5_IJSH_SC_EEEEEEEvNS4_8identityES11_S1B_vS1C_EENS_8epilogue10collective18CollectiveEpilogueINS1E_23Sm100TmaWarpSpecializedILi4ELi2ELi32ELb1ELb0EEEJSI_NS5_IJNST_ISF_SC_EES1J_EEESJ_SK_SJ_SK_NS1E_6fusion15FusionCallbacksIS1I_NS1L_17LinearCombinationISJ_fSJ_fLNS_15FloatRoundStyleE2EEESI_S1K_JEEENS4_5SM1004TMEM4LOAD26SM100_TMEM_LOAD_16dp256b8xENS4_13SM90_TMA_LOADENS12_INS13_ILi3ELi4ELi3EEES16_NST_INS5_IJS17_SF_EEENS5_IJSF_SC_EEEEEEENS4_17SM75_U32x4_LDSM_NENS4_14SM90_TMA_STOREES20_NS4_17SM90_U32x4_STSM_NENS4_39AutoVectorizingCopyWithAssumedAlignmentILi128EEEEEEvvEEEEvNT_6ParamsE:
        .type           _ZN7cutlass13device_kernelINS_4gemm6kernel13GemmUniversalIN4cute5tupleIJiiiiEEENS1_10collective13CollectiveMmaINS1_35MainloopSm100TmaUmmaWarpSpecializedILi9ELi2ELi4ENS5_IJNS4_1CILi2EEESB_NSA_ILi1EEEEEEEENS5_IJNSA_ILi64EEENSA_ILi256EEENSA_ILi32EEEEEENS_6half_tENS5_IJlSC_lEEESJ_SK_NS4_8TiledMMAINS4_8MMA_AtomIJNS4_20SM100_MMA_F16BF16_SSISJ_SJ_fLi64ELi256ELNS4_4UMMA5MajorE0ELSP_0ELNSO_7ScaleInE0ELSQ_0EEEEEENS4_6LayoutINS5_IJSC_SC_SC_EEENS5_IJNSA_ILi0EEESV_SV_EEEEENS5_IJNS4_10UnderscoreESY_SY_EEEEENS4_23SM90_TMA_LOAD_MULTICASTENS4_14ComposedLayoutINS4_7SwizzleILi2ELi4ELi3EEENS4_18smem_ptr_flag_bitsILi16EEENST_INS5_IJNSA_ILi8EEESH_EEENS5_IJSH_SC_EEEEEEEvNS4_8identityES11_S1B_vS1C_EENS_8epilogue10collective18CollectiveEpilogueINS1E_23Sm100TmaWarpSpecializedILi4ELi2ELi32ELb1ELb0EEEJSI_NS5_IJNST_ISF_SC_EES1J_EEESJ_SK_SJ_SK_NS1E_6fusion15FusionCallbacksIS1I_NS1L_17LinearCombinationISJ_fSJ_fLNS_15FloatRoundStyleE2EEESI_S1K_JEEENS4_5SM1004TMEM4LOAD26SM100_TMEM_LOAD_16dp256b8xENS4_13SM90_TMA_LOADENS12_INS13_ILi3ELi4ELi3EEES16_NST_INS5_IJS17_SF_EEENS5_IJSF_SC_EEEEEEENS4_17SM75_U32x4_LDSM_NENS4_14SM90_TMA_STOREES20_NS4_17SM90_U32x4_STSM_NENS4_39AutoVectorizingCopyWithAssumedAlignmentILi128EEEEEEvvEEEEvNT_6ParamsE,@function
        .size           _ZN7cutlass13device_kernelINS_4gemm6kernel13GemmUniversalIN4cute5tupleIJiiiiEEENS1_10collective13CollectiveMmaINS1_35MainloopSm100TmaUmmaWarpSpecializedILi9ELi2ELi4ENS5_IJNS4_1CILi2EEESB_NSA_ILi1EEEEEEEENS5_IJNSA_ILi64EEENSA_ILi256EEENSA_ILi32EEEEEENS_6half_tENS5_IJlSC_lEEESJ_SK_NS4_8TiledMMAINS4_8MMA_AtomIJNS4_20SM100_MMA_F16BF16_SSISJ_SJ_fLi64ELi256ELNS4_4UMMA5MajorE0ELSP_0ELNSO_7ScaleInE0ELSQ_0EEEEEENS4_6LayoutINS5_IJSC_SC_SC_EEENS5_IJNSA_ILi0EEESV_SV_EEEEENS5_IJNS4_10UnderscoreESY_SY_EEEEENS4_23SM90_TMA_LOAD_MULTICASTENS4_14ComposedLayoutINS4_7SwizzleILi2ELi4ELi3EEENS4_18smem_ptr_flag_bitsILi16EEENST_INS5_IJNSA_ILi8EEESH_EEENS5_IJSH_SC_EEEEEEEvNS4_8identityES11_S1B_vS1C_EENS_8epilogue10collective18CollectiveEpilogueINS1E_23Sm100TmaWarpSpecializedILi4ELi2ELi32ELb1ELb0EEEJSI_NS5_IJNST_ISF_SC_EES1J_EEESJ_SK_SJ_SK_NS1E_6fusion15FusionCallbacksIS1I_NS1L_17LinearCombinationISJ_fSJ_fLNS_15FloatRoundStyleE2EEESI_S1K_JEEENS4_5SM1004TMEM4LOAD26SM100_TMEM_LOAD_16dp256b8xENS4_13SM90_TMA_LOADENS12_INS13_ILi3ELi4ELi3EEES16_NST_INS5_IJS17_SF_EEENS5_IJSF_SC_EEEEEEENS4_17SM75_U32x4_LDSM_NENS4_14SM90_TMA_STOREES20_NS4_17SM90_U32x4_STSM_NENS4_39AutoVectorizingCopyWithAssumedAlignmentILi128EEEEEEvvEEEEvNT_6ParamsE,(.L_x_199 - _ZN7cutlass13device_kernelINS_4gemm6kernel13GemmUniversalIN4cute5tupleIJiiiiEEENS1_10collective13CollectiveMmaINS1_35MainloopSm100TmaUmmaWarpSpecializedILi9ELi2ELi4ENS5_IJNS4_1CILi2EEESB_NSA_ILi1EEEEEEEENS5_IJNSA_ILi64EEENSA_ILi256EEENSA_ILi32EEEEEENS_6half_tENS5_IJlSC_lEEESJ_SK_NS4_8TiledMMAINS4_8MMA_AtomIJNS4_20SM100_MMA_F16BF16_SSISJ_SJ_fLi64ELi256ELNS4_4UMMA5MajorE0ELSP_0ELNSO_7ScaleInE0ELSQ_0EEEEEENS4_6LayoutINS5_IJSC_SC_SC_EEENS5_IJNSA_ILi0EEESV_SV_EEEEENS5_IJNS4_10UnderscoreESY_SY_EEEEENS4_23SM90_TMA_LOAD_MULTICASTENS4_14ComposedLayoutINS4_7SwizzleILi2ELi4ELi3EEENS4_18smem_ptr_flag_bitsILi16EEENST_INS5_IJNSA_ILi8EEESH_EEENS5_IJSH_SC_EEEEEEEvNS4_8identityES11_S1B_vS1C_EENS_8epilogue10collective18CollectiveEpilogueINS1E_23Sm100TmaWarpSpecializedILi4ELi2ELi32ELb1ELb0EEEJSI_NS5_IJNST_ISF_SC_EES1J_EEESJ_SK_SJ_SK_NS1E_6fusion15FusionCallbacksIS1I_NS1L_17LinearCombinationISJ_fSJ_fLNS_15FloatRoundStyleE2EEESI_S1K_JEEENS4_5SM1004TMEM4LOAD26SM100_TMEM_LOAD_16dp256b8xENS4_13SM90_TMA_LOADENS12_INS13_ILi3ELi4ELi3EEES16_NST_INS5_IJS17_SF_EEENS5_IJSF_SC_EEEEEEENS4_17SM75_U32x4_LDSM_NENS4_14SM90_TMA_STOREES20_NS4_17SM90_U32x4_STSM_NENS4_39AutoVectorizingCopyWithAssumedAlignmentILi128EEEEEEvvEEEEvNT_6ParamsE)
        .other          _ZN7cutlass13device_kernelINS_4gemm6kernel13GemmUniversalIN4cute5tupleIJiiiiEEENS1_10collective13CollectiveMmaINS1_35MainloopSm100TmaUmmaWarpSpecializedILi9ELi2ELi4ENS5_IJNS4_1CILi2EEESB_NSA_ILi1EEEEEEEENS5_IJNSA_ILi64EEENSA_ILi256EEENSA_ILi32EEEEEENS_6half_tENS5_IJlSC_lEEESJ_SK_NS4_8TiledMMAINS4_8MMA_AtomIJNS4_20SM100_MMA_F16BF16_SSISJ_SJ_fLi64ELi256ELNS4_4UMMA5MajorE0ELSP_0ELNSO_7ScaleInE0ELSQ_0EEEEEENS4_6LayoutINS5_IJSC_SC_SC_EEENS5_IJNSA_ILi0EEESV_SV_EEEEENS5_IJNS4_10UnderscoreESY_SY_EEEEENS4_23SM90_TMA_LOAD_MULTICASTENS4_14ComposedLayoutINS4_7SwizzleILi2ELi4ELi3EEENS4_18smem_ptr_flag_bitsILi16EEENST_INS5_IJNSA_ILi8EEESH_EEENS5_IJSH_SC_EEEEEEEvNS4_8identityES11_S1B_vS1C_EENS_8epilogue10collective18CollectiveEpilogueINS1E_23Sm100TmaWarpSpecializedILi4ELi2ELi32ELb1ELb0EEEJSI_NS5_IJNST_ISF_SC_EES1J_EEESJ_SK_SJ_SK_NS1E_6fusion15FusionCallbacksIS1I_NS1L_17LinearCombinationISJ_fSJ_fLNS_15FloatRoundStyleE2EEESI_S1K_JEEENS4_5SM1004TMEM4LOAD26SM100_TMEM_LOAD_16dp256b8xENS4_13SM90_TMA_LOADENS12_INS13_ILi3ELi4ELi3EEES16_NST_INS5_IJS17_SF_EEENS5_IJSF_SC_EEEEEEENS4_17SM75_U32x4_LDSM_NENS4_14SM90_TMA_STOREES20_NS4_17SM90_U32x4_STSM_NENS4_39AutoVectorizingCopyWithAssumedAlignmentILi128EEEEEEvvEEEEvNT_6ParamsE,@"STO_CUDA_ENTRY STV_DEFAULT"
_ZN7cutlass13device_kernelINS_4gemm6kernel13GemmUniversalIN4cute5tupleIJiiiiEEENS1_10collective13CollectiveMmaINS1_35MainloopSm100TmaUmmaWarpSpecializedILi9ELi2ELi4ENS5_IJNS4_1CILi2EEESB_NSA_ILi1EEEEEEEENS5_IJNSA_ILi64EEENSA_ILi256EEENSA_ILi32EEEEEENS_6half_tENS5_IJlSC_lEEESJ_SK_NS4_8TiledMMAINS4_8MMA_AtomIJNS4_20SM100_MMA_F16BF16_SSISJ_SJ_fLi64ELi256ELNS4_4UMMA5MajorE0ELSP_0ELNSO_7ScaleInE0ELSQ_0EEEEEENS4_6LayoutINS5_IJSC_SC_SC_EEENS5_IJNSA_ILi0EEESV_SV_EEEEENS5_IJNS4_10UnderscoreESY_SY_EEEEENS4_23SM90_TMA_LOAD_MULTICASTENS4_14ComposedLayoutINS4_7SwizzleILi2ELi4ELi3EEENS4_18smem_ptr_flag_bitsILi16EEENST_INS5_IJNSA_ILi8EEESH_EEENS5_IJSH_SC_EEEEEEEvNS4_8identityES11_S1B_vS1C_EENS_8epilogue10collective18CollectiveEpilogueINS1E_23Sm100TmaWarpSpecializedILi4ELi2ELi32ELb1ELb0EEEJSI_NS5_IJNST_ISF_SC_EES1J_EEESJ_SK_SJ_SK_NS1E_6fusion15FusionCallbacksIS1I_NS1L_17LinearCombinationISJ_fSJ_fLNS_15FloatRoundStyleE2EEESI_S1K_JEEENS4_5SM1004TMEM4LOAD26SM100_TMEM_LOAD_16dp256b8xENS4_13SM90_TMA_LOADENS12_INS13_ILi3ELi4ELi3EEES16_NST_INS5_IJS17_SF_EEENS5_IJSF_SC_EEEEEEENS4_17SM75_U32x4_LDSM_NENS4_14SM90_TMA_STOREES20_NS4_17SM90_U32x4_STSM_NENS4_39AutoVectorizingCopyWithAssumedAlignmentILi128EEEEEEvvEEEEvNT_6ParamsE:
[----:B------:R-:W1:Y:S01]  /*0000*/  LDC R1, c[0x0][0x37c] ;  /* 0x0000df00ff017b82 */ /* 0x000e620000000800 */
[----:B------:R-:W2:Y:S01]  /*0010*/  S2R R94, SR_TID.X ;  /* 0x00000000005e7919 */ /* 0x000ea20000002100 */
[----:B------:R-:W3:Y:S01]  /*0020*/  LDCU.64 UR8, c[0x0][0x890] ;  /* 0x00011200ff0877ac */ /* 0x000ee20008000a00 */
[----:B------:R-:W-:Y:S02]  /*0030*/  PRMT R81, RZ, 0x7610, R81 ;  /* 0x00007610ff517816 */ /* 0x000fe40000000051 */
[----:B------:R-:W-:Y:S01]  /*0040*/  ELECT P3, URZ, PT ;  /* 0x0000000000ff782f */ /* 0x000fe20003860000 */
[----:B---3--:R-:W-:-:S04]  /*0050*/  UISETP.NE.U32.AND UP0, UPT, UR8, URZ, UPT ;  /* 0x000000ff0800728c */ /* 0x008fc8000bf05070 */
[----:B------:R-:W-:Y:S01]  /*0060*/  UISETP.NE.AND.EX UP0, UPT, UR9, URZ, UPT, UP0 ;  /* 0x000000ff0900728c */ /* 0x000fe2000bf05300 */
[----:B--2---:R-:W-:-:S05]  /*0070*/  SHF.R.U32.HI R82, RZ, 0x5, R94 ;  /* 0x00000005ff527819 */ /* 0x004fca000001165e */
[----:B------:R-:W2:Y:S02]  /*0080*/  SHFL.IDX PT, R0, R82, RZ, 0x1f ;  /* 0x00001fff52007589 */ /* 0x000ea400000e0000 */
[----:B--2---:R-:W-:Y:S01]  /*0090*/  R2UR UR17, R0 ;  /* 0x00000000001172ca */ /* 0x004fe200000e0000 */
[----:B-1----:R-:W-:-:S14]  /*00a0*/  BRA.U UP0, `(.L_x_0) ;  /* 0x0000000100307547 */ /* 0x002fdc000b800000 */
[----:B------:R-:W1:Y:S02]  /*00b0*/  LDCU.64 UR4, c[0x0][0x888] ;  /* 0x00011100ff0477ac */ /* 0x000e640008000a00 */
[----:B-1----:R-:W-:-:S04]  /*00c0*/  UISETP.NE.U32.AND UP0, UPT, UR4, URZ, UPT ;  /* 0x000000ff0400728c */ /* 0x002fc8000bf05070 */
[----:B------:R-:W-:-:S09]  /*00d0*/  UISETP.NE.AND.EX UP0, UPT, UR5, URZ, UPT, UP0 ;  /* 0x000000ff0500728c */ /* 0x000fd2000bf05300 */
[----:B------:R-:W-:Y:S05]  /*00e0*/  BRA.U !UP0, `(.L_x_1) ;  /* 0x0000000108147547 */ /* 0x000fea000b800000 */
[----:B------:R-:W1:Y:S01]  /*00f0*/  LDC.64 R2, c[0x0][0x888] ;  /* 0x00022200ff027b82 */ /* 0x000e620000000a00 */
[----:B------:R-:W1:Y:S02]  /*0100*/  LDCU.64 UR4, c[0x0][0x358] ;  /* 0x00006b00ff0477ac */ /* 0x000e640008000a00 */
[----:B-1----:R1:W5:Y:S01]  /*0110*/  LDG.E R41, desc[UR4][R2.64] ;  /* 0x0000000402297981 */ /* 0x002362000c1e1900 */
[----:B------:R-:W-:Y:S01]  /*0120*/  HFMA2 R81, -RZ, RZ, 0, 5.9604644775390625e-08 ;  /* 0x00000001ff517431 */ /* 0x000fe200000001ff */
[----:B------:R-:W-:Y:S05]  /*0130*/  BRA `(.L_x_0) ;  /* 0x00000000000c7947 */ /* 0x000fea0003800000 */
.L_x_1:
[----:B------:R-:W1:Y:S01]  /*0140*/  LDCU UR4, c[0x0][0x880] ;  /* 0x00011000ff0477ac */ /* 0x000e620008000800 */
[----:B------:R-:W-:Y:S01]  /*0150*/  HFMA2 R81, -RZ, RZ, 0, 5.9604644775390625e-08 ;  /* 0x00000001ff517431 */ /* 0x000fe200000001ff */
[----:B-1----:R-:W-:-:S07]  /*0160*/  MOV R41, UR4 ;  /* 0x0000000400297c02 */ /* 0x002fce0008000f00 */
.L_x_0:
[----:B------:R-:W2:Y:S02]  /*0170*/  LDCU.64 UR4, c[0x0][0x8b0] ;  /* 0x00011600ff0477ac */ /* 0x000ea40008000a00 */
[----:B--2---:R-:W-:-:S04]  /*0180*/  UISETP.NE.U32.AND UP0, UPT, UR4, URZ, UPT ;  /* 0x000000ff0400728c */ /* 0x004fc8000bf05070 */
[----:B------:R-:W-:-:S09]  /*0190*/  UISETP.NE.AND.EX UP0, UPT, UR5, URZ, UPT, UP0 ;  /* 0x000000ff0500728c */ /* 0x000fd2000bf05300 */
[----:B------:R-:W-:Y:S05]  /*01a0*/  BRA.U UP0, `(.L_x_2) ;  /* 0x0000000100287547 */ /* 0x000fea000b800000 */
[----:B------:R-:W2:Y:S02]  /*01b0*/  LDCU.64 UR4, c[0x0][0x8a8] ;  /* 0x00011500ff0477ac */ /* 0x000ea40008000a00 */
[----:B--2---:R-:W-:-:S04]  /*01c0*/  UISETP.NE.U32.AND UP0, UPT, UR4, URZ, UPT ;  /* 0x000000ff0400728c */ /* 0x004fc8000bf05070 */
[----:B------:R-:W-:-:S09]  /*01d0*/  UISETP.NE.AND.EX UP0, UPT, UR5, URZ, UPT, UP0 ;  /* 0x000000ff0500728c */ /* 0x000fd2000bf05300 */
[----:B------:R-:W-:Y:S05]  /*01e0*/  BRA.U !UP0, `(.L_x_3) ;  /* 0x0000000108107547 */ /* 0x000fea000b800000 */
[----:B------:R-:W2:Y:S01]  /*01f0*/  LDC.64 R38, c[0x0][0x8a8] ;  /* 0x00022a00ff267b82 */ /* 0x000ea20000000a00 */
[----:B------:R-:W2:Y:S02]  /*0200*/  LDCU.64 UR4, c[0x0][0x358] ;  /* 0x00006b00ff0477ac */ /* 0x000ea40008000a00 */
[----:B--2---:R2:W5:Y:S01]  /*0210*/  LDG.E R38, desc[UR4][R38.64] ;  /* 0x0000000426267981 */ /* 0x004562000c1e1900 */
[----:B------:R-:W-:Y:S05]  /*0220*/  BRA `(.L_x_2) ;  /* 0x0000000000087947 */ /* 0x000fea0003800000 */
.L_x_3:
[----:B------:R-:W2:Y:S02]  /*0230*/  LDCU UR4, c[0x0][0x8a0] ;  /* 0x00011400ff0477ac */ /* 0x000ea40008000800 */
[----:B--2---:R-:W-:Y:S02]  /*0240*/  MOV R38, UR4 ;  /* 0x0000000400267c02 */ /* 0x004fe40008000f00 */
.L_x_2:
[----:B------:R-:W-:Y:S01]  /*0250*/  IMAD.U32 R0, RZ, RZ, UR17 ;  /* 0x00000011ff007e24 */ /* 0x000fe2000f8e00ff */
[----:B------:R-:W-:Y:S04]  /*0260*/  BSSY.RECONVERGENT B0, `(.L_x_4) ;  /* 0x000000c000007945 */ /* 0x000fe80003800200 */
[C---:B------:R-:W-:Y:S02]  /*0270*/  ISETP.NE.OR P1, PT, R0.reuse, 0x1, !P3 ;  /* 0x000000010000780c */ /* 0x040fe40005f25670 */
[----:B------:R-:W-:-:S11]  /*0280*/  ISETP.NE.OR P0, PT, R0, 0x3, !P3 ;  /* 0x000000030000780c */ /* 0x000fd60005f05670 */
[----:B------:R-:W-:Y:S05]  /*0290*/  @P1 BRA `(.L_x_5) ;  /* 0x0000000000201947 */ /* 0x000fea0003800000 */
[----:B------:R-:W3:Y:S02]  /*02a0*/  LDCU.64 UR4, c[0x0][0x348] ;  /* 0x00006900ff0477ac */ /* 0x000ee40008000a00 */
[----:B---3--:R-:W-:Y:S02]  /*02b0*/  UIADD3 UR6, UP1, UPT, UR4, 0x80, URZ ;  /* 0x0000008004067890 */ /* 0x008fe4000ff3e0ff */
[----:B------:R-:W-:Y:S02]  /*02c0*/  UIADD3 UR4, UP0, UPT, UR4, 0x180, URZ ;  /* 0x0000018004047890 */ /* 0x000fe4000ff1e0ff */
[----:B------:R-:W-:Y:S02]  /*02d0*/  UIADD3.X UR7, UPT, UPT, URZ, UR5, URZ, UP1, !UPT ;  /* 0x00000005ff077290 */ /* 0x000fe40008ffe4ff */
[----:B------:R-:W-:-:S07]  /*02e0*/  UIADD3.X UR5, UPT, UPT, URZ, UR5, URZ, UP0, !UPT ;  /* 0x00000005ff057290 */ /* 0x000fce00087fe4ff */
[----:B------:R3:W-:Y:S02]  /*02f0*/  UTMACCTL.PF [UR6] ;  /* 0x00000000060079b9 */ /* 0x0007e40008040000 */
[----:B------:R3:W-:Y:S02]  /*0300*/  UTMACCTL.PF [UR4] ;  /* 0x00000000040079b9 */ /* 0x0007e40008040000 */
[----:B---3--:R-:W-:Y:S01]  /*0310*/  NOP ;  /* 0x0000000000007918 */ /* 0x008fe20000000000 */
.L_x_5:
[----:B------:R-:W-:Y:S05]  /*0320*/  BSYNC.RECONVERGENT B0 ;  /* 0x0000000000007941 */ /* 0x000fea0003800200 */
.L_x_4:
[----:B------:R-:W-:Y:S04]  /*0330*/  BSSY.RECONVERGENT B0, `(.L_x_6) ;  /* 0x000000a000007945 */ /* 0x000fe80003800200 */
        /* <DEDUP_REMOVED lines=9> */
.L_x_7:
[----:B------:R-:W-:Y:S05]  /*03d0*/  BSYNC.RECONVERGENT B0 ;  /* 0x0000000000007941 */ /* 0x000fea0003800200 */
.L_x_6:
[----:B------:R-:W3:Y:S01]  /*03e0*/  LDCU.64 UR4, c[0x0][0x888] ;  /* 0x00011100ff0477ac */ /* 0x000ee20008000a00 */
[----:B------:R-:W-:Y:S02]  /*03f0*/  UISETP.EQ.U32.AND UP1, UPT, UR8, URZ, UPT ;  /* 0x000000ff0800728c */ /* 0x000fe4000bf22070 */
[----:B------:R-:W-:Y:S02]  /*0400*/  UPLOP3.LUT UP3, UPT, UPT, UPT, UPT, 0x80, 0x8 ;  /* 0x000000000008789c */ /* 0x000fe40003f6f070 */
[----:B---3--:R-:W-:-:S04]  /*0410*/  UISETP.NE.U32.AND UP0, UPT, UR4, URZ, UPT ;  /* 0x000000ff0400728c */ /* 0x008fc8000bf05070 */
[----:B------:R-:W-:-:S04]  /*0420*/  UISETP.NE.AND.EX UP0, UPT, UR5, URZ, UPT, UP0 ;  /* 0x000000ff0500728c */ /* 0x000fc8000bf05300 */
[----:B------:R-:W-:-:S04]  /*0430*/  UISETP.EQ.OR.EX UP2, UPT, UR9, URZ, !UP0, UP1 ;  /* 0x000000ff0900728c */ /* 0x000fc8000c742710 */
[----:B------:R-:W-:-:S06]  /*0440*/  UP2UR UR4, UPR, URZ, 0x4 ;  /* 0x00000004ff047883 */ /* 0x000fcc0008000000 */
[----:B------:R-:W-:Y:S01]  /*0450*/  MOV R85, UR4 ;  /* 0x0000000400557c02 */ /* 0x000fe20008000f00 */
[----:B------:R-:W-:Y:S06]  /*0460*/  BRA.U !UP2, `(.L_x_8) ;  /* 0x000000010a207547 */ /* 0x000fec000b800000 */
[----:B------:R-:W-:Y:S01]  /*0470*/  UISETP.NE.U32.AND UP1, UPT, UR8, URZ, UPT ;  /* 0x000000ff0800728c */ /* 0x000fe2000bf25070 */
[----:B-----5:R-:W-:Y:S01]  /*0480*/  FSETP.NEU.AND P0, PT, R41, RZ, PT ;  /* 0x000000ff2900720b */ /* 0x020fe20003f0d000 */
[----:B------:R-:W-:Y:S02]  /*0490*/  USEL UR4, URZ, 0xffffffff, UP0 ;  /* 0xffffffffff047887 */ /* 0x000fe40008000000 */
[----:B------:R-:W-:-:S10]  /*04a0*/  UISETP.NE.AND.EX UP1, UPT, UR9, URZ, UPT, UP1 ;  /* 0x000000ff0900728c */ /* 0x000fd4000bf25310 */
[----:B------:R-:W-:Y:S01]  /*04b0*/  VOTEU.ANY UP0, P0 ;  /* 0x0000000000ff7886 */ /* 0x000fe20000000100 */
[----:B------:R-:W-:-:S04]  /*04c0*/  @!UP1 USEL UR4, URZ, 0xffffffff, UP0 ;  /* 0xffffffffff049887 */ /* 0x000fc80008000000 */
[----:B------:R-:W-:-:S04]  /*04d0*/  ULOP3.LUT UR4, UR4, 0x1, URZ, 0xc0, !UPT ;  /* 0x0000000104047892 */ /* 0x000fc8000f8ec0ff */
[----:B------:R-:W-:-:S11]  /*04e0*/  UISETP.NE.U32.AND UP3, UPT, UR4, 0x1, UPT ;  /* 0x000000010400788c */ /* 0x000fd6000bf65070 */
.L_x_8:
[----:B-1----:R-:W1:Y:S01]  /*04f0*/  SHFL.IDX PT, R2, R82, RZ, 0x1f ;  /* 0x00001fff52027589 */ /* 0x002e6200000e0000 */
[----:B------:R-:W-:-:S04]  /*0500*/  UISETP.NE.AND UP0, UPT, UR17, 0x2, UPT ;  /* 0x000000021100788c */ /* 0x000fc8000bf05270 */
[----:B------:R-:W-:Y:S01]  /*0510*/  USEL UR48, URZ, 0x1, UP0 ;  /* 0x00000001ff307887 */ /* 0x000fe20008000000 */
[----:B-1----:R-:W-:-:S13]  /*0520*/  ISETP.NE.AND P0, PT, R2, RZ, PT ;  /* 0x000000ff0200720c */ /* 0x002fda0003f05270 */
[----:B------:R-:W-:Y:S05]  /*0530*/  @P0 BRA `(.L_x_9) ;  /* 0x00000000008c0947 */ /* 0x000fea0003800000 */
[----:B------:R-:W-:Y:S01]  /*0540*/  ELECT P0, URZ, PT ;  /* 0x0000000000ff782f */ /* 0x000fe20003800000 */
[----:B------:R-:W-:-:S12]  /*0550*/  BSSY.RECONVERGENT B0, `(.L_x_9) ;  /* 0x0000021000007945 */ /* 0x000fd80003800200 */
[----:B------:R-:W-:Y:S05]  /*0560*/  @!P0 BRA `(.L_x_10) ;  /* 0x00000000007c8947 */ /* 0x000fea0003800000 */
[----:B------:R-:W1:Y:S01]  /*0570*/  S2UR UR4, SR_CgaCtaId ;  /* 0x00000000000479c3 */ /* 0x000e620000008800 */
[----:B------:R-:W-:Y:S01]  /*0580*/  UMOV UR5, 0x400 ;  /* 0x0000040000057882 */ /* 0x000fe20000000000 */
[----:B------:R-:W-:Y:S01]  /*0590*/  UMOV UR8, 0x1 ;  /* 0x0000000100087882 */ /* 0x000fe20000000000 */
[----:B------:R-:W-:Y:S01]  /*05a0*/  UMOV UR6, 0x3 ;  /* 0x0000000300067882 */ /* 0x000fe20000000000 */
[----:B------:R-:W-:-:S04]  /*05b0*/  UIADD3 UR8, UPT, UPT, -UR8, 0x100000, URZ ;  /* 0x0010000008087890 */ /* 0x000fc8000fffe1ff */
[----:B------:R-:W-:Y:S02]  /*05c0*/  USHF.L.U32 UR9, UR8, 0xb, URZ ;  /* 0x0000000b08097899 */ /* 0x000fe400080006ff */
[----:B------:R-:W-:Y:S02]  /*05d0*/  USHF.L.U32 UR8, UR8, 0x1, URZ ;  /* 0x0000000108087899 */ /* 0x000fe400080006ff */
[----:B------:R-:W-:-:S04]  /*05e0*/  UIADD3 UR6, UPT, UPT, -UR6, 0x100000, URZ ;  /* 0x0010000006067890 */ /* 0x000fc8000fffe1ff */
[----:B------:R-:W-:Y:S02]  /*05f0*/  USHF.L.U32 UR7, UR6, 0xb, URZ ;  /* 0x0000000b06077899 */ /* 0x000fe400080006ff */
[----:B------:R-:W-:Y:S02]  /*0600*/  USHF.L.U32 UR6, UR6, 0x1, URZ ;  /* 0x0000000106067899 */ /* 0x000fe400080006ff */
[----:B-1----:R-:W-:Y:S01]  /*0610*/  ULEA UR4, UR4, UR5, 0x18 ;  /* 0x0000000504047291 */ /* 0x002fe2000f8ec0ff */
[----:B------:R-:W1:Y:S11]  /*0620*/  FENCE.VIEW.ASYNC.S ;  /* 0x00000000000073c6 */ /* 0x000e760000000000 */
[----:B-1----:R1:W3:Y:S01]  /*0630*/  SYNCS.EXCH.64 URZ, [UR4], UR8 ;  /* 0x0000000804ff75b2 */ /* 0x0022e20008000100 */
[----:B------:R1:W4:Y:S01]  /*0640*/  SYNCS.EXCH.64 URZ, [UR4+0x48], UR6 ;  /* 0x0000480604ff75b2 */ /* 0x0003220008000100 */
[----:B------:R1:W1:Y:S01]  /*0650*/  SYNCS.EXCH.64 URZ, [UR4+0x8], UR8 ;  /* 0x0000080804ff75b2 */ /* 0x0002620008000100 */
        /* <DEDUP_REMOVED lines=15> */
[----:B------:R-:W-:Y:S01]  /*0750*/  NOP ;  /* 0x0000000000007918 */ /* 0x000fe20000000000 */
.L_x_10:
[----:B-1----:R-:W-:Y:S05]  /*0760*/  BSYNC.RECONVERGENT B0 ;  /* 0x0000000000007941 */ /* 0x002fea0003800200 */
.L_x_9:
[----:B------:R-:W1:Y:S01]  /*0770*/  SHFL.IDX PT, R2, R82, RZ, 0x1f ;  /* 0x00001fff52027589 */ /* 0x000e6200000e0000 */
[----:B------:R-:W-:Y:S01]  /*0780*/  NOP ;  /* 0x0000000000007918 */ /* 0x000fe20000000000 */
[----:B-1----:R-:W-:-:S13]  /*0790*/  ISETP.NE.AND P0, PT, R2, 0x1, PT ;  /* 0x000000010200780c */ /* 0x002fda0003f05270 */
[----:B------:R-:W-:Y:S05]  /*07a0*/  @P0 BRA `(.L_x_11) ;  /* 0x0000000000580947 */ /* 0x000fea0003800000 */
        /* <DEDUP_REMOVED lines=9> */
[----:B------:R-:W-:Y:S01]  /*0840*/  USHF.L.U32 UR6, UR6, 0x1, URZ ;  /* 0x0000000106067899 */ /* 0x000fe200080006ff */
[----:B------:R-:W-:Y:S01]  /*0850*/  ELECT P0, URZ, PT ;  /* 0x0000000000ff782f */ /* 0x000fe20003800000 */
[----:B-1----:R-:W-:Y:S01]  /*0860*/  ULEA UR4, UR4, UR5, 0x18 ;  /* 0x0000000504047291 */ /* 0x002fe2000f8ec0ff */
[----:B------:R-:W1:Y:S11]  /*0870*/  FENCE.VIEW.ASYNC.S ;  /* 0x00000000000073c6 */ /* 0x000e760000000000 */
[----:B-1----:R1:W1:Y:S01]  /*0880*/  SYNCS.EXCH.64 URZ, [UR4+0x90], UR8 ;  /* 0x0000900804ff75b2 */ /* 0x0022620008000100 */
        /* <DEDUP_REMOVED lines=8> */
.L_x_11:
[----:B------:R-:W2:Y:S01]  /*0910*/  SHFL.IDX PT, R2, R82, RZ, 0x1f ;  /* 0x00001fff52027589 */ /* 0x000ea200000e0000 */
[----:B------:R-:W-:Y:S01]  /*0920*/  NOP ;  /* 0x0000000000007918 */ /* 0x000fe20000000000 */
[----:B--2---:R-:W-:-:S13]  /*0930*/  ISETP.NE.AND P0, PT, R2, 0x3, PT ;  /* 0x000000030200780c */ /* 0x004fda0003f05270 */
[----:B------:R-:W-:Y:S05]  /*0940*/  @P0 BRA `(.L_x_12) ;  /* 0x0000000000300947 */ /* 0x000fea0003800000 */
[----:B-1----:R-:W1:Y:S01]  /*0950*/  S2UR UR4, SR_CgaCtaId ;  /* 0x00000000000479c3 */ /* 0x002e620000008800 */
[----:B------:R-:W-:Y:S01]  /*0960*/  UMOV UR6, 0x400 ;  /* 0x0000040000067882 */ /* 0x000fe20000000000 */
[----:B------:R-:W-:Y:S01]  /*0970*/  UMOV UR5, 0x20 ;  /* 0x0000002000057882 */ /* 0x000fe20000000000 */
[----:B------:R-:W-:Y:S01]  /*0980*/  ELECT P0, URZ, PT ;  /* 0x0000000000ff782f */ /* 0x000fe20003800000 */
[----:B-1----:R-:W-:Y:S02]  /*0990*/  ULEA UR6, UR4, UR6, 0x18 ;  /* 0x0000000604067291 */ /* 0x002fe4000f8ec0ff */
[----:B------:R-:W-:-:S04]  /*09a0*/  UIADD3 UR4, UPT, UPT, -UR5, 0x100000, URZ ;  /* 0x0010000005047890 */ /* 0x000fc8000fffe1ff */
[----:B------:R-:W-:Y:S02]  /*09b0*/  USHF.L.U32 UR5, UR4, 0xb, URZ ;  /* 0x0000000b04057899 */ /* 0x000fe400080006ff */
[----:B------:R-:W-:Y:S01]  /*09c0*/  USHF.L.U32 UR4, UR4, 0x1, URZ ;  /* 0x0000000104047899 */ /* 0x000fe200080006ff */
[----:B------:R-:W1:Y:S11]  /*09d0*/  FENCE.VIEW.ASYNC.S ;  /* 0x00000000000073c6 */ /* 0x000e760000000000 */
[----:B-1----:R2:W1:Y:S01]  /*09e0*/  SYNCS.EXCH.64 URZ, [UR6+0xd0], UR4 ;  /* 0x0000d00406ff75b2 */ /* 0x0024620008000100 */
[----:B------:R2:W1:Y:S02]  /*09f0*/  SYNCS.EXCH.64 URZ, [UR6+0xd8], UR4 ;  /* 0x0000d80406ff75b2 */ /* 0x0004640008000100 */
[----:B--2---:R-:W-:Y:S01]  /*0a00*/  NOP ;  /* 0x0000000000007918 */ /* 0x004fe20000000000 */
.L_x_12:
[----:B------:R-:W2:Y:S01]  /*0a10*/  SHFL.IDX PT, R2, R82, RZ, 0x1f ;  /* 0x00001fff52027589 */ /* 0x000ea200000e0000 */
[----:B------:R-:W-:Y:S01]  /*0a20*/  NOP ;  /* 0x0000000000007918 */ /* 0x000fe20000000000 */
[----:B--2---:R-:W-:-:S13]  /*0a30*/  ISETP.NE.AND P0, PT, R2, 0x4, PT ;  /* 0x000000040200780c */ /* 0x004fda0003f05270 */
[----:B------:R-:W-:Y:S05]  /*0a40*/  @P0 BRA `(.L_x_13) ;  /* 0x00000000004c0947 */ /* 0x000fea0003800000 */
[----:B-1----:R-:W1:Y:S01]  /*0a50*/  S2UR UR6, SR_CgaCtaId ;  /* 0x00000000000679c3 */ /* 0x002e620000008800 */
[----:B------:R-:W-:Y:S01]  /*0a60*/  UMOV UR4, 0x3a0 ;  /* 0x000003a000047882 */ /* 0x000fe20000000000 */
[----:B------:R-:W-:Y:S01]  /*0a70*/  UMOV UR5, 0x400 ;  /* 0x0000040000057882 */ /* 0x000fe20000000000 */
[----:B------:R-:W-:Y:S01]  /*0a80*/  USEL UR4, UR4, 0x320, UP3 ;  /* 0x0000032004047887 */ /* 0x000fe20009800000 */
[----:B------:R-:W-:Y:S01]  /*0a90*/  UMOV UR8, 0x1 ;  /* 0x0000000100087882 */ /* 0x000fe20000000000 */
[----:B------:R-:W-:Y:S01]  /*0aa0*/  ELECT P0, URZ, PT ;  /* 0x0000000000ff782f */ /* 0x000fe20003800000 */
[----:B------:R-:W-:-:S04]  /*0ab0*/  UIADD3 UR8, UPT, UPT, -UR8, 0x100000, URZ ;  /* 0x0010000008087890 */ /* 0x000fc8000fffe1ff */
[----:B------:R-:W-:Y:S02]  /*0ac0*/  USHF.L.U32 UR9, UR8, 0xb, URZ ;  /* 0x0000000b08097899 */ /* 0x000fe400080006ff */
[----:B------:R-:W-:Y:S02]  /*0ad0*/  USHF.L.U32 UR8, UR8, 0x1, URZ ;  /* 0x0000000108087899 */ /* 0x000fe400080006ff */
[----:B-1----:R-:W-:Y:S02]  /*0ae0*/  ULEA UR6, UR6, UR5, 0x18 ;  /* 0x0000000506067291 */ /* 0x002fe4000f8ec0ff */
[----:B------:R-:W-:-:S04]  /*0af0*/  UIADD3 UR4, UPT, UPT, -UR4, 0x100000, URZ ;  /* 0x0010000004047890 */ /* 0x000fc8000fffe1ff */
[----:B------:R-:W-:Y:S02]  /*0b00*/  USHF.L.U32 UR5, UR4, 0xb, URZ ;  /* 0x0000000b04057899 */ /* 0x000fe400080006ff */
[----:B------:R-:W-:Y:S01]  /*0b10*/  USHF.L.U32 UR4, UR4, 0x1, URZ ;  /* 0x0000000104047899 */ /* 0x000fe200080006ff */
[----:B------:R-:W1:Y:S03]  /*0b20*/  FENCE.VIEW.ASYNC.S ;  /* 0x00000000000073c6 */ /* 0x000e660000000000 */
[----:B-1----:R2:W1:Y:S08]  /*0b30*/  SYNCS.EXCH.64 URZ, [UR6+0xe0], UR8 ;  /* 0x0000e00806ff75b2 */ /* 0x0024700008000100 */
[----:B------:R2:W1:Y:S01]  /*0b40*/  SYNCS.EXCH.64 URZ, [UR6+0xf0], UR4 ;  /* 0x0000f00406ff75b2 */ /* 0x0004620008000100 */
[----:B------:R2:W1:Y:S01]  /*0b50*/  SYNCS.EXCH.64 URZ, [UR6+0xe8], UR8 ;  /* 0x0000e80806ff75b2 */ /* 0x0004620008000100 */
[----:B------:R2:W1:Y:S02]  /*0b60*/  SYNCS.EXCH.64 URZ, [UR6+0xf8], UR4 ;  /* 0x0000f80406ff75b2 */ /* 0x0004640008000100 */
[----:B--2---:R-:W-:Y:S01]  /*0b70*/  NOP ;  /* 0x0000000000007918 */ /* 0x004fe20000000000 */
.L_x_13:
[----:B------:R-:W2:Y:S01]  /*0b80*/  SHFL.IDX PT, R2, R82, RZ, 0x1f ;  /* 0x00001fff52027589 */ /* 0x000ea200000e0000 */
[----:B------:R-:W-:Y:S01]  /*0b90*/  NOP ;  /* 0x0000000000007918 */ /* 0x000fe20000000000 */
[----:B--2---:R-:W-:-:S13]  /*0ba0*/  ISETP.NE.AND P0, PT, R2, 0x5, PT ;  /* 0x000000050200780c */ /* 0x004fda0003f05270 */
[----:B------:R-:W-:Y:S05]  /*0bb0*/  @P0 BRA `(.L_x_14) ;  /* 0x0000000000580947 */ /* 0x000fea0003800000 */
[----:B-1----:R-:W1:Y:S01]  /*0bc0*/  S2UR UR4, SR_CgaCtaId ;  /* 0x00000000000479c3 */ /* 0x002e620000008800 */
        /* <DEDUP_REMOVED lines=19> */
[----:B------:R2:W1:Y:S02]  /*0d00*/  SYNCS.EXCH.64 URZ, [UR4+0x138], UR6 ;  /* 0x0001380604ff75b2 */ /* 0x0004640008000100 */
[----:B--2---:R-:W-:Y:S01]  /*0d10*/  NOP ;  /* 0x0000000000007918 */ /* 0x004fe20000000000 */
.L_x_14:
[----:B------:R-:W2:Y:S01]  /*0d20*/  SHFL.IDX PT, R2, R82, RZ, 0x1f ;  /* 0x00001fff52027589 */ /* 0x000ea200000e0000 */
[----:B------:R-:W-:Y:S01]  /*0d30*/  NOP ;  /* 0x0000000000007918 */ /* 0x000fe20000000000 */
[----:B--2---:R-:W-:-:S13]  /*0d40*/  ISETP.NE.AND P0, PT, R2, 0x3, PT ;  /* 0x000000030200780c */ /* 0x004fda0003f05270 */
[----:B------:R-:W-:Y:S05]  /*0d50*/  @P0 BRA `(.L_x_15) ;  /* 0x0000000000380947 */ /* 0x000fea0003800000 */
[----:B------:R-:W2:Y:S01]  /*0d60*/  S2UR UR5, SR_CgaCtaId ;  /* 0x00000000000579c3 */ /* 0x000ea20000008800 */
[----:B-1----:R-:W-:Y:S01]  /*0d70*/  UMOV UR4, 0x400 ;  /* 0x0000040000047882 */ /* 0x002fe20000000000 */
[----:B------:R-:W-:Y:S01]  /*0d80*/  UMOV UR6, 0x20 ;  /* 0x0000002000067882 */ /* 0x000fe20000000000 */
[----:B------:R-:W-:Y:S01]  /*0d90*/  ELECT P0, URZ, PT ;  /* 0x0000000000ff782f */ /* 0x000fe20003800000 */
[----:B------:R-:W-:-:S04]  /*0da0*/  UIADD3 UR6, UPT, UPT, -UR6, 0x100000, URZ ;  /* 0x0010000006067890 */ /* 0x000fc8000fffe1ff */
[----:B------:R-:W-:Y:S02]  /*0db0*/  USHF.L.U32 UR7, UR6, 0xb, URZ ;  /* 0x0000000b06077899 */ /* 0x000fe400080006ff */
[----:B------:R-:W-:Y:S02]  /*0dc0*/  USHF.L.U32 UR6, UR6, 0x1, URZ ;  /* 0x0000000106067899 */ /* 0x000fe400080006ff */
[----:B--2---:R-:W-:Y:S01]  /*0dd0*/  ULEA UR4, UR5, UR4, 0x18 ;  /* 0x0000000405047291 */ /* 0x004fe2000f8ec0ff */
[----:B------:R-:W1:Y:S11]  /*0de0*/  FENCE.VIEW.ASYNC.S ;  /* 0x00000000000073c6 */ /* 0x000e760000000000 */
[----:B-1----:R2:W1:Y:S01]  /*0df0*/  SYNCS.EXCH.64 URZ, [UR4+0x140], UR6 ;  /* 0x0001400604ff75b2 */ /* 0x0024620008000100 */
[----:B------:R2:W1:Y:S01]  /*0e00*/  SYNCS.EXCH.64 URZ, [UR4+0x150], UR6 ;  /* 0x0001500604ff75b2 */ /* 0x0004620008000100 */
[----:B------:R2:W1:Y:S01]  /*0e10*/  SYNCS.EXCH.64 URZ, [UR4+0x148], UR6 ;  /* 0x0001480604ff75b2 */ /* 0x0004620008000100 */
[----:B------:R2:W1:Y:S02]  /*0e20*/  SYNCS.EXCH.64 URZ, [UR4+0x158], UR6 ;  /* 0x0001580604ff75b2 */ /* 0x0004640008000100 */
[----:B--2---:R-:W-:Y:S01]  /*0e30*/  NOP ;  /* 0x0000000000007918 */ /* 0x004fe20000000000 */
.L_x_15:
[----:B-1----:R-:W1:Y:S01]  /*0e40*/  LDCU UR4, c[0x0][0x36c] ;  /* 0x00006d80ff0477ac */ /* 0x002e620008000800 */
[----:B------:R-:W-:Y:S01]  /*0e50*/  ISETP.NE.OR P3, PT, R0, 0x2, !P3 ;  /* 0x000000020000780c */ /* 0x000fe20005f65670 */
[----:B------:R-:W-:Y:S01]  /*0e60*/  NOP ;  /* 0x0000000000007918 */ /* 0x000fe20000000000 */
[----:B------:R-:W-:Y:S01]  /*0e70*/  LOP3.LUT R0, R94, 0x1f, RZ, 0xc0, !PT ;  /* 0x0000001f5e007812 */ /* 0x000fe200078ec0ff */
[----:B------:R-:W-:Y:S02]  /*0e80*/  UISETP.NE.AND UP4, UPT, UR17, URZ, UPT ;  /* 0x000000ff1100728c */ /* 0x000fe4000bf85270 */
[----:B-1----:R-:W-:-:S09]  /*0e90*/  UISETP.EQ.U32.AND UP5, UPT, UR4, 0x1, UPT ;  /* 0x000000010400788c */ /* 0x002fd2000bfa2070 */
[----:B------:R-:W-:Y:S05]  /*0ea0*/  BRA.U !UP5, `(.L_x_16) ;  /* 0x000000010d087547 */ /* 0x000fea000b800000 */
[----:B---34-:R-:W-:Y:S01]  /*0eb0*/  UCGABAR_ARV ;  /* 0x00000000000079c7 */ /* 0x018fe20008000000 */
[----:B------:R-:W-:Y:S05]  /*0ec0*/  BRA `(.L_x_17) ;  /* 0x0000000000047947 */ /* 0x000fea0003800000 */
.L_x_16:
[----:B---34-:R-:W-:Y:S01]  /*0ed0*/  NOP ;  /* 0x0000000000007918 */ /* 0x018fe20000000000 */
.L_x_17:
[----:B------:R-:W1:Y:S01]  /*0ee0*/  S2UR UR16, SR_CTAID.X ;  /* 0x00000000001079c3 */ /* 0x000e620000002500 */
[----:B------:R-:W-:-:S05]  /*0ef0*/  CS2R.32 R84, SR_CgaSize ;  /* 0x0000000000547805 */ /* 0x000fca0000008a00 */
[----:B------:R-:W-:-:S05]  /*0f00*/  IMAD R84, R84, -0xa0, RZ ;  /* 0xffffff6054547824 */ /* 0x000fca00078e02ff */
[----:B------:R-:W-:-:S14]  /*0f10*/  R2UR UR5, R84 ;  /* 0x00000000540572ca */ /* 0x000fdc00000e0000 */
[----:B------:R-:W2:Y:S01]  /*0f20*/  LDCU UR5, c[0x0][UR5+0x2b0] ;  /* 0x00005600050577ac */ /* 0x000ea20008000800 */
[----:B------:R-:W-:-:S05]  /*0f30*/  CS2R.32 R84, SR_CgaSize ;  /* 0x0000000000547805 */ /* 0x000fca0000008a00 */
[----:B------:R-:W-:-:S05]  /*0f40*/  IMAD R84, R84, -0xa0, RZ ;  /* 0xffffff6054547824 */ /* 0x000fca00078e02ff */
[----:B------:R-:W-:-:S14]  /*0f50*/  R2UR UR4, R84 ;  /* 0x00000000540472ca */ /* 0x000fdc00000e0000 */
[----:B------:R-:W3:Y:S01]  /*0f60*/  LDCU UR4, c[0x0][UR4+0x2b4] ;  /* 0x00005680040477ac */ /* 0x000ee20008000800 */
[----:B------:R-:W4:Y:S01]  /*0f70*/  S2UR UR20, SR_CTAID.Y ;  /* 0x00000000001479c3 */ /* 0x000f220000002600 */
[----:B------:R-:W-:-:S05]  /*0f80*/  CS2R.32 R84, SR_CgaSize ;  /* 0x0000000000547805 */ /* 0x000fca0000008a00 */
[----:B------:R-:W-:-:S05]  /*0f90*/  IMAD R84, R84, -0xa0, RZ ;  /* 0xffffff6054547824 */ /* 0x000fca00078e02ff */
[----:B------:R-:W-:-:S14]  /*0fa0*/  R2UR UR7, R84 ;  /* 0x00000000540772ca */ /* 0x000fdc00000e0000 */
[----:B------:R-:W3:Y:S01]  /*0fb0*/  LDCU UR7, c[0x0][UR7+0x2a0] ;  /* 0x00005400070777ac */ /* 0x000ee20008000800 */
[----:B------:R-:W-:-:S05]  /*0fc0*/  CS2R.32 R84, SR_CgaSize ;  /* 0x0000000000547805 */ /* 0x000fca0000008a00 */
[----:B------:R-:W-:-:S05]  /*0fd0*/  IMAD R84, R84, -0xa0, RZ ;  /* 0xffffff6054547824 */ /* 0x000fca00078e02ff */
[----:B------:R-:W-:-:S14]  /*0fe0*/  R2UR UR8, R84 ;  /* 0x00000000540872ca */ /* 0x000fdc00000e0000 */
[----:B------:R-:W3:Y:S01]  /*0ff0*/  LDCU UR8, c[0x0][UR8+0x2a4] ;  /* 0x00005480080877ac */ /* 0x000ee20008000800 */
[----:B------:R-:W3:Y:S01]  /*1000*/  S2UR UR9, SR_CgaCtaId ;  /* 0x00000000000979c3 */ /* 0x000ee20000008800 */
[----:B------:R-:W3:Y:S01]  /*1010*/  LDCU UR21, c[0x0][0xb24] ;  /* 0x00016480ff1577ac */ /* 0x000ee20008000800 */
[----:B------:R-:W3:Y:S01]  /*1020*/  LDCU UR42, c[0x0][0xb24] ;  /* 0x00016480ff2a77ac */ /* 0x000ee20008000800 */
[----:B-1----:R-:W-:Y:S01]  /*1030*/  I2FP.F32.U32 R3, UR16 ;  /* 0x0000001000037c45 */ /* 0x002fe20008201000 */
[----:B------:R-:W1:Y:S04]  /*1040*/  LDCU UR29, c[0x0][0xb30] ;  /* 0x00016600ff1d77ac */ /* 0x000e680008000800 */
[----:B--2---:R-:W-:Y:S01]  /*1050*/  FMUL R3, R3, UR5 ;  /* 0x0000000503037c20 */ /* 0x004fe20008400000 */
[----:B------:R-:W-:Y:S01]  /*1060*/  UMOV UR34, 0x5 ;  /* 0x0000000500227882 */ /* 0x000fe20000000000 */
[----:B----4-:R-:W-:-:S04]  /*1070*/  I2FP.F32.U32 R2, UR20 ;  /* 0x0000001400027c45 */ /* 0x010fc80008201000 */
[----:B------:R-:W2:Y:S01]  /*1080*/  F2I.U32.TRUNC.NTZ R3, R3 ;  /* 0x0000000300037305 */ /* 0x000ea2000020f000 */
[----:B---3--:R-:W-:Y:S01]  /*1090*/  FMUL R2, R2, UR4 ;  /* 0x0000000402027c20 */ /* 0x008fe20008400000 */
[----:B------:R-:W-:Y:S02]  /*10a0*/  ULOP3.LUT UR5, UR9, 0x2, URZ, 0xc0, !UPT ;  /* 0x0000000209057892 */ /* 0x000fe4000f8ec0ff */
[----:B------:R-:W-:-:S04]  /*10b0*/  ULOP3.LUT UR50, UR9, 0x1, URZ, 0xc0, !UPT ;  /* 0x0000000109327892 */ /* 0x000fc8000f8ec0ff */
[----:B------:R-:W3:Y:S01]  /*10c0*/  F2I.U32.TRUNC.NTZ R2, R2 ;  /* 0x0000000200027305 */ /* 0x000ee2000020f000 */
[----:B------:R-:W-:Y:S02]  /*10d0*/  UISETP.GT.U32.AND UP0, UPT, UR5, 0xffff, UPT ;  /* 0x0000ffff0500788c */ /* 0x000fe4000bf04070 */
[----:B------:R-:W-:Y:S02]  /*10e0*/  UISETP.GT.U32.AND UP1, UPT, UR50, 0xffff, UPT ;  /* 0x0000ffff3200788c */ /* 0x000fe4000bf24070 */
[----:B------:R-:W-:Y:S01]  /*10f0*/  USEL UR26, UR5, 0xffff, !UP0 ;  /* 0x0000ffff051a7887 */ /* 0x000fe2000c000000 */
[----:B--2---:R-:W-:Y:S01]  /*1100*/  R2UR UR4, R3 ;  /* 0x00000000030472ca */ /* 0x004fe200000e0000 */
[----:B------:R-:W-:Y:S02]  /*1110*/  USHF.R.U32.HI UR32, URZ, 0x1, UR9 ;  /* 0x00000001ff207899 */ /* 0x000fe40008011609 */
[----:B------:R-:W-:Y:S02]  /*1120*/  USHF.L.U32 UR31, UR9, 0x9, URZ ;  /* 0x00000009091f7899 */ /* 0x000fe400080006ff */
[----:B------:R-:W-:-:S02]  /*1130*/  USHF.L.U32 UR30, UR9, 0xc, URZ ;  /* 0x0000000c091e7899 */ /* 0x000fc400080006ff */
[----:B------:R-:W-:Y:S01]  /*1140*/  USEL UR27, UR50, 0xffff, !UP1 ;  /* 0x0000ffff321b7887 */ /* 0x000fe2000c800000 */
[----:B---3--:R-:W-:Y:S02]  /*1150*/  R2UR UR6, R2 ;  /* 0x00000000020672ca */ /* 0x008fe400000e0000 */
[----:B------:R-:W-:-:S03]  /*1160*/  PRMT R2, RZ, 0x7610, R2 ;  /* 0x00007610ff027816 */ /* 0x000fc60000000002 */
[----:B------:R-:W-:-:S04]  /*1170*/  UIADD3 UR5, UPT, UPT, -UR4, URZ, URZ ;  /* 0x000000ff04057290 */ /* 0x000fc8000fffe1ff */
[----:B------:R-:W-:-:S04]  /*1180*/  UIMAD UR5, UR7, UR5, UR16 ;  /* 0x00000005070572a4 */ /* 0x000fc8000f8e0210 */
[----:B------:R-:W-:Y:S02]  /*1190*/  UIADD3 UR4, UPT, UPT, -UR6, URZ, URZ ;  /* 0x000000ff06047290 */ /* 0x000fe4000fffe1ff */
[----:B------:R-:W-:Y:S02]  /*11a0*/  IMAD.U32 R84, RZ, RZ, UR5 ;  /* 0x00000005ff547e24 */ /* 0x000fe4000f8e00ff */
[----:B------:R-:W-:-:S06]  /*11b0*/  UIMAD UR4, UR8, UR4, UR20 ;  /* 0x00000004080472a4 */ /* 0x000fcc000f8e0214 */
[----:B------:R-:W-:Y:S01]  /*11c0*/  IMAD.U32 R83, RZ, RZ, UR4 ;  /* 0x00000004ff537e24 */ /* 0x000fe2000f8e00ff */
[----:B-1----:R-:W-:Y:S06]  /*11d0*/  BRA.U UP4, `(.L_x_18) ;  /* 0x0000000104447547 */ /* 0x002fec000b800000 */
[----:B------:R-:W-:Y:S02]  /*11e0*/  R2UR UR4, R83 ;  /* 0x00000000530472ca */ /* 0x000fe400000e0000 */
[----:B------:R-:W-:-:S11]  /*11f0*/  R2UR UR6, R84 ;  /* 0x00000000540672ca */ /* 0x000fd600000e0000 */
[----:B------:R-:W-:Y:S02]  /*1200*/  UISETP.NE.AND UP0, UPT, UR4, URZ, UPT ;  /* 0x000000ff0400728c */ /* 0x000fe4000bf05270 */
[----:B------:R-:W-:Y:S02]  /*1210*/  UISETP.NE.AND UP1, UPT, UR4, 0x1, UPT ;  /* 0x000000010400788c */ /* 0x000fe4000bf25270 */
[----:B------:R-:W-:Y:S02]  /*1220*/  UISETP.NE.AND UP2, UPT, UR6, URZ, UP0 ;  /* 0x000000ff0600728c */ /* 0x000fe40008745270 */
[----:B------:R-:W-:Y:S02]  /*1230*/  USEL UR4, URZ, 0x2, UP0 ;  /* 0x00000002ff047887 */ /* 0x000fe40008000000 */
[----:B------:R-:W-:Y:S02]  /*1240*/  USEL UR8, URZ, 0x1, UP2 ;  /* 0x00000001ff087887 */ /* 0x000fe40009000000 */
[----:B------:R-:W-:-:S02]  /*1250*/  UISETP.NE.AND UP2, UPT, UR6, URZ, UPT ;  /* 0x000000ff0600728c */ /* 0x000fc4000bf45270 */
[----:B------:R-:W-:Y:S02]  /*1260*/  USEL UR5, URZ, 0x4, UP1 ;  /* 0x00000004ff057887 */ /* 0x000fe40008800000 */
[----:B------:R-:W-:Y:S02]  /*1270*/  UISETP.NE.AND UP0, UPT, UR6, 0x1, UPT ;  /* 0x000000010600788c */ /* 0x000fe4000bf05270 */
[----:B------:R-:W-:Y:S02]  /*1280*/  USEL UR6, URZ, 0x8, UP1 ;  /* 0x00000008ff067887 */ /* 0x000fe40008800000 */
[----:B------:R-:W-:Y:S02]  /*1290*/  USEL UR7, UR5, 0x4, UP2 ;  /* 0x0000000405077887 */ /* 0x000fe40009000000 */
[----:B------:R-:W-:Y:S02]  /*12a0*/  USEL UR4, UR4, 0x2, UP0 ;  /* 0x0000000204047887 */ /* 0x000fe40008000000 */
[----:B------:R-:W-:-:S02]  /*12b0*/  USEL UR5, UR6, 0x8, UP0 ;  /* 0x0000000806057887 */ /* 0x000fc40008000000 */
[----:B------:R-:W-:-:S04]  /*12c0*/  UIADD3 UR4, UPT, UPT, UR4, UR7, UR8 ;  /* 0x0000000704047290 */ /* 0x000fc8000fffe008 */
[----:B------:R-:W-:-:S06]  /*12d0*/  UIADD3 UR4, UPT, UPT, UR4, UR5, URZ ;  /* 0x0000000504047290 */ /* 0x000fcc000fffe0ff */
[----:B------:R-:W-:-:S07]  /*12e0*/  IMAD.U32 R2, RZ, RZ, UR4 ;  /* 0x00000004ff027e24 */ /* 0x000fce000f8e00ff */
.L_x_18:
[----:B------:R-:W1:Y:S01]  /*12f0*/  S2UR UR36, SR_CTAID.Z ;  /* 0x00000000002479c3 */ /* 0x000e620000002700 */
[----:B------:R-:W-:Y:S01]  /*1300*/  UISETP.GE.AND UP0, UPT, UR21, 0x1, UPT ;  /* 0x000000011500788c */ /* 0x000fe2000bf06270 */
[----:B------:R-:W-:-:S08]  /*1310*/  UMOV UR33, 0x3 ;  /* 0x0000000300217882 */ /* 0x000fd00000000000 */
[----:B------:R-:W-:Y:S05]  /*1320*/  BRA.U !UP0, `(.L_x_19) ;  /* 0x0000000108d47547 */ /* 0x000fea000b800000 */
[----:B------:R-:W2:Y:S01]  /*1330*/  LDCU.128 UR12, c[0x0][0xb10] ;  /* 0x00016200ff0c77ac */ /* 0x000ea20008000c00 */
[----:B------:R-:W3:Y:S01]  /*1340*/  LDCU UR6, c[0x0][0x370] ;  /* 0x00006e00ff0677ac */ /* 0x000ee20008000800 */
[----:B------:R-:W4:Y:S01]  /*1350*/  LDCU UR5, c[0x0][0x374] ;  /* 0x00006e80ff0577ac */ /* 0x000f220008000800 */
[----:B------:R-:W1:Y:S01]  /*1360*/  LDCU UR28, c[0x0][0xb0c] ;  /* 0x00016180ff1c77ac */ /* 0x000e620008000800 */
[----:B------:R-:W1:Y:S01]  /*1370*/  LDCU UR4, c[0x0][0xb20] ;  /* 0x00016400ff0477ac */ /* 0x000e620008000800 */
[----:B------:R-:W1:Y:S01]  /*1380*/  LDCU.64 UR8, c[0x0][0xb28] ;  /* 0x00016500ff0877ac */ /* 0x000e620008000a00 */
[----:B--2---:R-:W-:Y:S02]  /*1390*/  UISETP.NE.AND UP0, UPT, UR14, 0x1, UPT ;  /* 0x000000010e00788c */ /* 0x004fe4000bf05270 */
[----:B----4-:R-:W-:Y:S02]  /*13a0*/  UIMAD.WIDE.U32 UR10, UR5, UR15, URZ ;  /* 0x0000000f050a72a5 */ /* 0x010fe4000f8e00ff */
[----:B---3--:R-:W-:-:S02]  /*13b0*/  UIMAD.WIDE.U32 UR22, UR6, UR12, URZ ;  /* 0x0000000c061672a5 */ /* 0x008fc4000f8e00ff */
[----:B-1----:R-:W-:Y:S02]  /*13c0*/  UISETP.NE.AND UP1, UPT, UR28, 0x1, UPT ;  /* 0x000000011c00788c */ /* 0x002fe4000bf25270 */
[----:B------:R-:W-:Y:S01]  /*13d0*/  UISETP.NE.AND UP2, UPT, UR21, 0x1, UPT ;  /* 0x000000011500788c */ /* 0x000fe2000bf45270 */
[----:B------:R-:W-:Y:S02]  /*13e0*/  UMOV UR10, UR11 ;  /* 0x0000000b000a7c82 */ /* 0x000fe40008000000 */
[----:B------:R-:W-:Y:S01]  /*13f0*/  UMOV UR22, UR23 ;  /* 0x0000001700167c82 */ /* 0x000fe20008000000 */
[----:B------:R-:W-:Y:S02]  /*1400*/  @UP0 USHF.R.U32.HI UR5, URZ, UR4, UR10 ;  /* 0x00000004ff050299 */ /* 0x000fe4000801160a */
[----:B------:R-:W-:Y:S02]  /*1410*/  UIMAD.WIDE.U32 UR24, UR20, UR15, URZ ;  /* 0x0000000f141872a5 */ /* 0x000fe4000f8e00ff */
[----:B------:R-:W-:-:S02]  /*1420*/  UIMAD.WIDE.U32 UR10, UR5, UR8, URZ ;  /* 0x00000008050a72a5 */ /* 0x000fc4000f8e00ff */
[----:B------:R-:W-:Y:S02]  /*1430*/  @UP1 USHF.R.U32.HI UR6, URZ, UR13, UR22 ;  /* 0x0000000dff061299 */ /* 0x000fe40008011616 */
[----:B------:R-:W-:Y:S02]  /*1440*/  UIMAD.WIDE.U32 UR18, UR16, UR12, URZ ;  /* 0x0000000c101272a5 */ /* 0x000fe4000f8e00ff */
[----:B------:R-:W-:Y:S01]  /*1450*/  UIMAD.WIDE.U32 UR22, UR6, UR8, URZ ;  /* 0x00000008061672a5 */ /* 0x000fe2000f8e00ff */
[----:B------:R-:W-:Y:S01]  /*1460*/  UMOV UR24, UR25 ;  /* 0x0000001900187c82 */ /* 0x000fe20008000000 */
[----:B------:R-:W-:Y:S01]  /*1470*/  UMOV UR10, UR11 ;  /* 0x0000000b000a7c82 */ /* 0x000fe20008000000 */
[----:B------:R-:W-:Y:S02]  /*1480*/  USHF.R.U32.HI UR24, URZ, UR4, UR24 ;  /* 0x00000004ff187299 */ /* 0x000fe40008011618 */
[----:B------:R-:W-:Y:S02]  /*1490*/  @UP2 USHF.R.U32.HI UR5, URZ, UR9, UR10 ;  /* 0x00000009ff052299 */ /* 0x000fe4000801160a */
[----:B------:R-:W-:Y:S01]  /*14a0*/  UMOV UR7, UR23 ;  /* 0x0000001700077c82 */ /* 0x000fe20008000000 */
[----:B------:R-:W-:Y:S01]  /*14b0*/  UMOV UR18, UR19 ;  /* 0x0000001300127c82 */ /* 0x000fe20008000000 */
[----:B------:R-:W-:-:S02]  /*14c0*/  @UP2 USHF.R.U32.HI UR6, URZ, UR9, UR7 ;  /* 0x00000009ff062299 */ /* 0x000fc40008011607 */
[----:B------:R-:W-:Y:S02]  /*14d0*/  USHF.R.U32.HI UR18, URZ, UR13, UR18 ;  /* 0x0000000dff127299 */ /* 0x000fe40008011612 */
[----:B------:R-:W-:Y:S02]  /*14e0*/  USEL UR4, UR20, UR24, !UP0 ;  /* 0x0000001814047287 */ /* 0x000fe4000c000000 */
[----:B------:R-:W-:Y:S02]  /*14f0*/  UIMAD UR7, UR5, UR21, URZ ;  /* 0x00000015050772a4 */ /* 0x000fe4000f8e02ff */
[----:B------:R-:W-:Y:S02]  /*1500*/  USEL UR5, UR16, UR18, !UP1 ;  /* 0x0000001210057287 */ /* 0x000fe4000c800000 */
[----:B------:R-:W-:Y:S02]  /*1510*/  UIMAD UR12, UR6, UR21, URZ ;  /* 0x00000015060c72a4 */ /* 0x000fe4000f8e02ff */
[----:B------:R-:W-:-:S02]  /*1520*/  UISETP.GE.AND UP0, UPT, UR4, UR7, UPT ;  /* 0x000000070400728c */ /* 0x000fc4000bf06270 */
[----:B------:R-:W-:Y:S02]  /*1530*/  UIMAD.WIDE.U32 UR10, UR4, UR8, URZ ;  /* 0x00000008040a72a5 */ /* 0x000fe4000f8e00ff */
[----:B------:R-:W-:Y:S02]  /*1540*/  UISETP.GE.OR UP0, UPT, UR5, UR12, UP0 ;  /* 0x0000000c0500728c */ /* 0x000fe40008706670 */
[----:B------:R-:W-:Y:S02]  /*1550*/  UIMAD.WIDE.U32 UR12, UR5, UR8, URZ ;  /* 0x00000008050c72a5 */ /* 0x000fe4000f8e00ff */
[----:B------:R-:W-:Y:S01]  /*1560*/  UIADD3 UR10, UPT, UPT, -UR4, URZ, URZ ;  /* 0x000000ff040a7290 */ /* 0x000fe2000fffe1ff */
[----:B------:R-:W-:Y:S01]  /*1570*/  UMOV UR8, UR11 ;  /* 0x0000000b00087c82 */ /* 0x000fe20008000000 */
[----:B------:R-:W-:Y:S02]  /*1580*/  UIADD3 UR11, UPT, UPT, -UR5, URZ, URZ ;  /* 0x000000ff050b7290 */ /* 0x000fe4000fffe1ff */
[----:B------:R-:W-:-:S03]  /*1590*/  USHF.R.U32.HI UR8, URZ, UR9, UR8 ;  /* 0x00000009ff087299 */ /* 0x000fc60008011608 */
[----:B------:R-:W-:Y:S01]  /*15a0*/  @!UP0 UMOV UR7, UR13 ;  /* 0x0000000d00078c82 */ /* 0x000fe20008000000 */
[----:B------:R-:W-:Y:S02]  /*15b0*/  UIMAD UR20, UR14, UR10, UR20 ;  /* 0x0000000a0e1472a4 */ /* 0x000fe4000f8e0214 */
[----:B------:R-:W-:Y:S02]  /*15c0*/  USEL UR8, UR4, UR8, !UP2 ;  /* 0x0000000804087287 */ /* 0x000fe4000d000000 */
[----:B------:R-:W-:Y:S02]  /*15d0*/  @!UP0 USHF.R.U32.HI UR7, URZ, UR9, UR7 ;  /* 0x00000009ff078299 */ /* 0x000fe40008011607 */
[----:B------:R-:W-:Y:S02]  /*15e0*/  UIADD3 UR9, UPT, UPT, -UR8, URZ, URZ ;  /* 0x000000ff08097290 */ /* 0x000fe4000fffe1ff */
[----:B------:R-:W-:Y:S02]  /*15f0*/  @!UP0 USEL UR7, UR5, UR7, !UP2 ;  /* 0x0000000705078287 */ /* 0x000fe4000d000000 */
[----:B------:R-:W-:-:S02]  /*1600*/  UIMAD UR9, UR21, UR9, UR4 ;  /* 0x00000009150972a4 */ /* 0x000fc4000f8e0204 */
[----:B------:R-:W-:Y:S02]  /*1610*/  @!UP0 UIADD3 UR8, UPT, UPT, UR8, -UR7, URZ ;  /* 0x8000000708088290 */ /* 0x000fe4000fffe0ff */
[----:B------:R-:W-:Y:S02]  /*1620*/  @!UP0 UIMAD UR6, UR9, UR6, UR7 ;  /* 0x00000006090682a4 */ /* 0x000fe4000f8e0207 */
[----:B------:R-:W-:Y:S02]  /*1630*/  @!UP0 UIMAD UR4, UR8, UR21, UR5 ;  /* 0x00000015080482a4 */ /* 0x000fe4000f8e0205 */
[----:B------:R-:W-:Y:S02]  /*1640*/  UIMAD UR16, UR28, UR11, UR16 ;  /* 0x0000000b1c1072a4 */ /* 0x000fe4000f8e0210 */
[----:B------:R-:W-:Y:S01]  /*1650*/  UIMAD UR20, UR4, UR14, UR20 ;  /* 0x0000000e041472a4 */ /* 0x000fe2000f8e0214 */
[----:B------:R-:W-:Y:S02]  /*1660*/  @!UP0 UMOV UR5, UR6 ;  /* 0x0000000600058c82 */ /* 0x000fe40008000000 */
[----:B------:R-:W-:-:S12]  /*1670*/  UIMAD UR16, UR5, UR28, UR16 ;  /* 0x0000001c051072a4 */ /* 0x000fd8000f8e0210 */
.L_x_19:
[----:B------:R-:W-:Y:S02]  /*1680*/  UISETP.NE.AND UP1, UPT, UR29, 0x1, UPT ;  /* 0x000000011d00788c */ /* 0x000fe4000bf25270 */
[----:B------:R-:W-:Y:S02]  /*1690*/  ULOP3.LUT UR27, UR27, 0xffff, URZ, 0xc0, !UPT ;  /* 0x0000ffff1b1b7892 */ /* 0x000fe4000f8ec0ff */
[----:B------:R-:W-:Y:S02]  /*16a0*/  ULOP3.LUT UR26, UR26, 0xffff, URZ, 0xc0, !UPT ;  /* 0x0000ffff1a1a7892 */ /* 0x000fe4000f8ec0ff */
[----:B------:R-:W-:Y:S02]  /*16b0*/  UISETP.NE.AND UP0, UPT, UR17, 0x2, UPT ;  /* 0x000000021100788c */ /* 0x000fe4000bf05270 */
[----:B------:R-:W-:Y:S02]  /*16c0*/  ULOP3.LUT UR31, UR31, 0x400, URZ, 0xc0, !UPT ;  /* 0x000004001f1f7892 */ /* 0x000fe4000f8ec0ff */
[----:B------:R-:W-:-:S02]  /*16d0*/  ULOP3.LUT UR30, UR30, 0x1000, URZ, 0xc0, !UPT ;  /* 0x000010001e1e7892 */ /* 0x000fc4000f8ec0ff */
[----:B------:R-:W-:Y:S02]  /*16e0*/  USHF.L.U32 UR27, UR34, UR27, URZ ;  /* 0x0000001b221b7299 */ /* 0x000fe400080006ff */
[----:B------:R-:W-:Y:S01]  /*16f0*/  USHF.L.U32 UR26, UR33, UR26, URZ ;  /* 0x0000001a211a7299 */ /* 0x000fe200080006ff */
[----:B------:R-:W-:Y:S11]  /*1700*/  BRA.U UP1, `(.L_x_20) ;  /* 0x0000000101447547 */ /* 0x000ff6000b800000 */
[----:B------:R-:W2:Y:S01]  /*1710*/  LDCU.128 UR8, c[0x0][0xb10] ;  /* 0x00016200ff0877ac */ /* 0x000ea20008000c00 */
[----:B------:R-:W3:Y:S01]  /*1720*/  LDCU UR12, c[0x0][0xb0c] ;  /* 0x00016180ff0c77ac */ /* 0x000ee20008000800 */
[----:B------:R-:W4:Y:S01]  /*1730*/  LDCU UR13, c[0x0][0xb20] ;  /* 0x00016400ff0d77ac */ /* 0x000f220008000800 */
[----:B--2---:R-:W-:Y:S02]  /*1740*/  UIMAD.WIDE.U32 UR6, UR16, UR8, URZ ;  /* 0x00000008100672a5 */ /* 0x004fe4000f8e00ff */
[----:B------:R-:W-:Y:S02]  /*1750*/  UIMAD.WIDE.U32 UR4, UR20, UR11, URZ ;  /* 0x0000000b140472a5 */ /* 0x000fe4000f8e00ff */
[----:B---3--:R-:W-:Y:S02]  /*1760*/  UISETP.NE.AND UP2, UPT, UR12, 0x1, UPT ;  /* 0x000000010c00788c */ /* 0x008fe4000bf45270 */
[----:B------:R-:W-:Y:S01]  /*1770*/  UISETP.NE.AND UP1, UPT, UR10, 0x1, UPT ;  /* 0x000000010a00788c */ /* 0x000fe2000bf25270 */
[----:B------:R-:W-:-:S02]  /*1780*/  UMOV UR6, UR7 ;  /* 0x0000000700067c82 */ /* 0x000fc40008000000 */
[----:B------:R-:W-:Y:S01]  /*1790*/  UMOV UR4, UR5 ;  /* 0x0000000500047c82 */ /* 0x000fe20008000000 */
[----:B------:R-:W-:Y:S02]  /*17a0*/  USHF.R.U32.HI UR6, URZ, UR9, UR6 ;  /* 0x00000009ff067299 */ /* 0x000fe40008011606 */
[----:B----4-:R-:W-:Y:S02]  /*17b0*/  USHF.R.U32.HI UR4, URZ, UR13, UR4 ;  /* 0x0000000dff047299 */ /* 0x010fe40008011604 */
[----:B------:R-:W-:Y:S02]  /*17c0*/  USEL UR5, UR16, UR6, !UP2 ;  /* 0x0000000610057287 */ /* 0x000fe4000d000000 */
[----:B------:R-:W-:-:S04]  /*17d0*/  USEL UR4, UR20, UR4, !UP1 ;  /* 0x0000000414047287 */ /* 0x000fc8000c800000 */
[----:B------:R-:W-:Y:S02]  /*17e0*/  UIADD3 UR6, UPT, UPT, UR5, -UR4, URZ ;  /* 0x8000000405067290 */ /* 0x000fe4000fffe0ff */
[----:B------:R-:W-:Y:S02]  /*17f0*/  UIADD3 UR4, UPT, UPT, -UR5, UR4, URZ ;  /* 0x0000000405047290 */ /* 0x000fe4000fffe1ff */
[----:B------:R-:W-:Y:S02]  /*1800*/  UIMAD UR20, UR6, UR10, UR20 ;  /* 0x0000000a061472a4 */ /* 0x000fe4000f8e0214 */
[----:B------:R-:W-:-:S12]  /*1810*/  UIMAD UR16, UR4, UR12, UR16 ;  /* 0x0000000c041072a4 */ /* 0x000fd8000f8e0210 */
.L_x_20:
[----:B------:R-:W-:Y:S05]  /*1820*/  BRA.U !UP5, `(.L_x_21) ;  /* 0x000000010d0c7547 */ /* 0x000fea000b800000 */
[----:B------:R-:W-:Y:S01]  /*1830*/  UCGABAR_WAIT ;  /* 0x0000000000007dc7 */ /* 0x000fe20008000000 */
[----:B------:R-:W-:Y:S01]  /*1840*/  CCTL.IVALL ;  /* 0x00000000ff00798f */ /* 0x000fe20002000000 */
[----:B------:R-:W-:Y:S05]  /*1850*/  BRA `(.L_x_22) ;  /* 0x0000000000047947 */ /* 0x000fea0003800000 */
.L_x_21:
[----:B------:R-:W-:Y:S06]  /*1860*/  BAR.SYNC.DEFER_BLOCKING 0x0 ;  /* 0x0000000000007b1d */ /* 0x000fec0000010000 */
.L_x_22:
[----:B------:R-:W-:Y:S05]  /*1870*/  BRA.U UP0, `(.L_x_23) ;  /* 0x0000001500907547 */ /* 0x000fea000b800000 */
[----:B------:R-:W2:Y:S01]  /*1880*/  LDCU UR7, c[0x0][0x38c] ;  /* 0x00007180ff0777ac */ /* 0x000ea20008000800 */
[----:B------:R-:W3:Y:S01]  /*1890*/  S2UR UR8, SR_CgaCtaId ;  /* 0x00000000000879c3 */ /* 0x000ee20000008800 */
[----:B------:R-:W-:Y:S01]  /*18a0*/  PLOP3.LUT P1, PT, PT, PT, UP3, 0x80, 0x8 ;  /* 0x000000000008781c */ /* 0x000fe20003f2f038 */
[----:B------:R-:W-:Y:S01]  /*18b0*/  IMAD.MOV.U32 R12, RZ, RZ, 0x1 ;  /* 0x00000001ff0c7424 */ /* 0x000fe200078e00ff */
[----:B------:R-:W-:Y:S01]  /*18c0*/  UISETP.NE.AND UP0, UPT, UR17, URZ, UPT ;  /* 0x000000ff1100728c */ /* 0x000fe2000bf05270 */
[----:B------:R-:W-:Y:S01]  /*18d0*/  ISETP.EQ.OR P2, PT, R0, RZ, P3 ;  /* 0x000000ff0000720c */ /* 0x000fe20001f42670 */
[----:B------:R-:W-:Y:S01]  /*18e0*/  UMOV UR21, 0x400 ;  /* 0x0000040000157882 */ /* 0x000fe20000000000 */
[----:B------:R-:W-:Y:S01]  /*18f0*/  USHF.L.U32 UR5, UR32, 0x5, URZ ;  /* 0x0000000520057899 */ /* 0x000fe200080006ff */
[----:B------:R-:W-:Y:S01]  /*1900*/  PLOP3.LUT P1, PT, P1, PT, PT, 0x8, 0x80 ;  /* 0x000000000080781c */ /* 0x000fe20000f2e170 */
[----:B------:R-:W-:Y:S01]  /*1910*/  USEL UR25, UR48, 0x2, UP0 ;  /* 0x0000000230197887 */ /* 0x000fe20008000000 */
[----:B------:R-:W-:Y:S01]  /*1920*/  CS2R R10, SRZ ;  /* 0x00000000000a7805 */ /* 0x000fe2000001ff00 */
[----:B------:R-:W-:Y:S01]  /*1930*/  IMAD.MOV.U32 R9, RZ, RZ, RZ ;  /* 0x000000ffff097224 */ /* 0x000fe200078e00ff */
[----:B------:R-:W4:Y:S01]  /*1940*/  LDCU UR43, c[0x0][0x370] ;  /* 0x00006e00ff2b77ac */ /* 0x000f220008000800 */
[----:B------:R-:W-:Y:S01]  /*1950*/  IMAD.MOV.U32 R8, RZ, RZ, 0x1 ;  /* 0x00000001ff087424 */ /* 0x000fe200078e00ff */
[----:B------:R-:W1:Y:S01]  /*1960*/  LDCU.64 UR28, c[0x0][0x348] ;  /* 0x00006900ff1c77ac */ /* 0x000e620008000a00 */
[----:B--2---:R-:W-:-:S02]  /*1970*/  UIADD3 UR6, UPT, UPT, UR7, 0x1f, URZ ;  /* 0x0000001f07067890 */ /* 0x004fc4000fffe0ff */
[----:B------:R-:W-:Y:S02]  /*1980*/  UIADD3 UR49, UPT, UPT, UR7, 0x3e, URZ ;  /* 0x0000003e07317890 */ /* 0x000fe4000fffe0ff */
[----:B------:R-:W-:Y:S02]  /*1990*/  USHF.R.S32.HI UR4, URZ, 0x1f, UR6 ;  /* 0x0000001fff047899 */ /* 0x000fe40008011406 */
[----:B---3--:R-:W-:Y:S02]  /*19a0*/  ULEA UR21, UR8, UR21, 0x18 ;  /* 0x0000001508157291 */ /* 0x008fe4000f8ec0ff */
[----:B------:R-:W-:Y:S02]  /*19b0*/  ULEA.HI UR4, UR4, UR6, URZ, 0x5 ;  /* 0x0000000604047291 */ /* 0x000fe4000f8f28ff */
[----:B------:R-:W-:Y:S02]  /*19c0*/  UIADD3 UR6, UPT, UPT, UR7, -0x1, URZ ;  /* 0xffffffff07067890 */ /* 0x000fe4000fffe0ff */
[----:B------:R-:W-:-:S02]  /*19d0*/  USHF.R.S32.HI UR45, URZ, 0x5, UR4 ;  /* 0x00000005ff2d7899 */ /* 0x000fc40008011404 */
[----:B------:R-:W-:Y:S02]  /*19e0*/  UISETP.GE.U32.AND UP1, UPT, UR6, -0x3f, UPT ;  /* 0xffffffc10600788c */ /* 0x000fe4000bf26070 */
[----:B------:R-:W-:Y:S02]  /*19f0*/  UISETP.LT.U32.AND UP0, UPT, UR45, 0x9, UPT ;  /* 0x000000092d00788c */ /* 0x000fe4000bf01070 */
[----:B------:R-:W-:Y:S02]  /*1a00*/  ULEA UR38, UR31, UR21, 0x1 ;  /* 0x000000151f267291 */ /* 0x000fe4000f8e08ff */
[----:B------:R-:W-:Y:S02]  /*1a10*/  USEL UR44, UR45, 0x9, UP0 ;  /* 0x000000092d2c7887 */ /* 0x000fe40008000000 */
[----:B------:R-:W-:Y:S02]  /*1a20*/  ULEA UR37, UR30, UR21, 0x1 ;  /* 0x000000151e257291 */ /* 0x000fe4000f8e08ff */
[----:B------:R-:W-:-:S02]  /*1a30*/  UIADD3 UR24, UPT, UPT, UR44, -0x1, URZ ;  /* 0xffffffff2c187890 */ /* 0x000fc4000fffe0ff */
[----:B------:R-:W-:Y:S01]  /*1a40*/  @UP1 UIADD3 UR24, UPT, UPT, UR44, URZ, URZ ;  /* 0x000000ff2c181290 */ /* 0x000fe2000fffe0ff */
[----:B------:R-:W2:Y:S01]  /*1a50*/  LDCU UR41, c[0x0][0x374] ;  /* 0x00006e80ff2977ac */ /* 0x000ea20008000800 */
[----:B------:R-:W-:Y:S02]  /*1a60*/  ULOP3.LUT UR47, UR5, 0x20, URZ, 0xe2, !UPT ;  /* 0x00000020052f7892 */ /* 0x000fe4000f8ee2ff */
[----:B------:R-:W-:Y:S02]  /*1a70*/  UIADD3 UR38, UPT, UPT, UR38, 0x8800, URZ ;  /* 0x0000880026267890 */ /* 0x000fe4000fffe0ff */
[----:B------:R-:W-:Y:S02]  /*1a80*/  UIADD3 UR37, UPT, UPT, UR37, 0x11800, URZ ;  /* 0x0001180025257890 */ /* 0x000fe4000fffe0ff */
[----:B------:R-:W-:Y:S02]  /*1a90*/  UIADD3 UR46, UPT, UPT, UR45, -UR44, URZ ;  /* 0x8000002c2d2e7290 */ /* 0x000fe4000fffe0ff */
[----:B------:R-:W-:Y:S01]  /*1aa0*/  UIADD3 UR24, UPT, UPT, UR24, 0x1, URZ ;  /* 0x0000000118187890 */ /* 0x000fe2000fffe0ff */
[----:B-1--4-:R-:W-:-:S11]  /*1ab0*/  UMOV UR7, URZ ;  /* 0x000000ff00077c82 */ /* 0x012fd60008000000 */
.L_x_43:
[----:B-1----:R-:W1:Y:S02]  /*1ac0*/  S2UR UR4, SR_CgaCtaId ;  /* 0x00000000000479c3 */ /* 0x002e640000008800 */
[----:B-1----:R-:W-:-:S09]  /*1ad0*/  UISETP.NE.AND UP0, UPT, UR4, URZ, UPT ;  /* 0x000000ff0400728c */ /* 0x002fd2000bf05270 */
[----:B------:R-:W-:Y:S05]  /*1ae0*/  BRA.U UP0, `(.L_x_24) ;  /* 0x0000000100287547 */ /* 0x000fea000b800000 */
[----:B------:R-:W-:Y:S02]  /*1af0*/  LEA R0, R9, UR21, 0x3 ;  /* 0x0000001509007c11 */ /* 0x000fe4000f8e18ff */
[----:B------:R-:W-:-:S04]  /*1b00*/  SHF.L.U32 R3, R8, 0x1f, RZ ;  /* 0x0000001f08037819 */ /* 0x000fc800000006ff */
[----:B------:R-:W1:Y:S02]  /*1b10*/  SYNCS.PHASECHK.TRANS64.TRYWAIT P0, [R0+URZ+0x150], R3 ;  /* 0x00015003000075a7 */ /* 0x000e6400080011ff */
[----:B-1----:R-:W-:Y:S05]  /*1b20*/  @!P0 BRA `(.L_x_25) ;  /* 0x0000007c00cc8947 */ /* 0x002fea0003800000 */
.L_x_144:
[----:B------:R3:W-:Y:S01]  /*1b30*/  SYNCS.ARRIVE.TRANS64.A1T0 RZ, [R0+URZ+0x140], RZ ;  /* 0x000140ff00ff79a7 */ /* 0x0007e200081000ff */
[----:B------:R-:W-:-:S05]  /*1b40*/  VIADD R9, R9, 0x1 ;  /* 0x0000000109097836 */ /* 0x000fca0000000000 */
[----:B------:R-:W-:-:S04]  /*1b50*/  ISETP.NE.AND P0, PT, R9, 0x2, PT ;  /* 0x000000020900780c */ /* 0x000fc80003f05270 */
[----:B-1----:R-:W-:Y:S02]  /*1b60*/  SEL R3, RZ, 0x1, P0 ;  /* 0x00000001ff037807 */ /* 0x002fe40000000000 */
[----:B------:R-:W-:Y:S02]  /*1b70*/  SEL R9, R9, RZ, P0 ;  /* 0x000000ff09097207 */ /* 0x000fe40000000000 */
[----:B------:R-:W-:-:S07]  /*1b80*/  LOP3.LUT R8, R8, R3, RZ, 0x3c, !PT ;  /* 0x0000000308087212 */ /* 0x000fce00078e3cff */
.L_x_24:
[----:B------:R-:W-:Y:S01]  /*1b90*/  ULEA UR4, UR7, UR21, 0x3 ;  /* 0x0000001507047291 */ /* 0x000fe2000f8e18ff */
[----:B---3--:R-:W-:Y:S01]  /*1ba0*/  SHF.L.U32 R0, R12, 0x1f, RZ ;  /* 0x0000001f0c007819 */ /* 0x008fe200000006ff */
[----:B------:R-:W-:Y:S02]  /*1bb0*/  UISETP.GE.U32.AND UP0, UPT, UR49, 0x3f, UPT ;  /* 0x0000003f3100788c */ /* 0x000fe4000bf06070 */
[----:B------:R-:W-:Y:S02]  /*1bc0*/  ULEA UR11, UR20, UR50, 0x1 ;  /* 0x00000032140b7291 */ /* 0x000fe4000f8e08ff */
[----:B------:R-:W-:Y:S02]  /*1bd0*/  ULEA UR35, UR16, UR47, 0x6 ;  /* 0x0000002f10237291 */ /* 0x000fe4000f8e30ff */
[----:B------:R-:W-:Y:S01]  /*1be0*/  USHF.L.U32 UR11, UR11, 0x7, URZ ;  /* 0x000000070b0b7899 */ /* 0x000fe200080006ff */
[----:B------:R1:W3:Y:S01]  /*1bf0*/  SYNCS.PHASECHK.TRANS64.TRYWAIT P0, [UR4+0x48], R0 ;  /* 0x00004800ff0075a7 */ /* 0x0002e20008001104 */
[----:B------:R-:W-:Y:S01]  /*1c00*/  UMOV UR6, URZ ;  /* 0x000000ff00067c82 */ /* 0x000fe20008000000 */
[----:B------:R-:W-:Y:S09]  /*1c10*/  BRA.U !UP0, `(.L_x_26) ;  /* 0x0000000108c87547 */ /* 0x000ff2000b800000 */
[----:B------:R-:W-:Y:S01]  /*1c20*/  UMOV UR13, URZ ;  /* 0x000000ff000d7c82 */ /* 0x000fe20008000000 */
[----:B------:R-:W-:-:S05]  /*1c30*/  UMOV UR4, UR7 ;  /* 0x0000000700047c82 */ /* 0x000fca0008000000 */
.L_x_32:
[----:B------:R-:W-:Y:S01]  /*1c40*/  ULEA UR33, UR4, UR21, 0x3 ;  /* 0x0000001504217291 */ /* 0x000fe2000f8e18ff */
[----:B---3--:R-:W-:Y:S01]  /*1c50*/  @!P3 MOV R2, 0x5000 ;  /* 0x000050000002b802 */ /* 0x008fe20000000f00 */
[----:B-1-3--:R-:W-:Y:S10]  /*1c60*/  @P0 BRA `(.L_x_27) ;  /* 0x00000000000c0947 */ /* 0x00aff40003800000 */
[----:B------:R-:W-:-:S04]  /*1c70*/  SHF.L.U32 R3, R12, 0x1f, RZ ;  /* 0x0000001f0c037819 */ /* 0x000fc800000006ff */
[----:B------:R-:W3:Y:S02]  /*1c80*/  SYNCS.PHASECHK.TRANS64.TRYWAIT P0, [UR33+0x48], R3 ;  /* 0x00004803ff0075a7 */ /* 0x000ee40008001121 */
[----:B---3--:R-:W-:Y:S05]  /*1c90*/  @!P0 BRA `(.L_x_28) ;  /* 0x0000007c00848947 */ /* 0x008fea0003800000 */
.L_x_27:
[----:B------:R3:W-:Y:S01]  /*1ca0*/  @!P3 SYNCS.ARRIVE.TRANS64 RZ, [UR33], R2 ;  /* 0x00000002ffffb9a7 */ /* 0x0007e20008000021 */
[----:B------:R-:W-:-:S04]  /*1cb0*/  ULOP3.LUT UR5, UR25, 0x2, URZ, 0xfc, !UPT ;  /* 0x0000000219057892 */ /* 0x000fc8000f8efcff */
[----:B------:R-:W-:-:S09]  /*1cc0*/  UISETP.NE.AND UP0, UPT, UR5, 0x2, UPT ;  /* 0x000000020500788c */ /* 0x000fd2000bf05270 */
[----:B------:R-:W-:Y:S05]  /*1cd0*/  BRA.U UP0, `(.L_x_29) ;  /* 0x0000000100047547 */ /* 0x000fea000b800000 */
[----:B--2---:R-:W-:Y:S05]  /*1ce0*/  BPT.TRAP 0x1 ;  /* 0x000000040000795c */ /* 0x004fea0000300000 */
.L_x_29:
[----:B------:R-:W-:Y:S04]  /*1cf0*/  BSSY.RECONVERGENT B0, `(.L_x_30) ;  /* 0x0000003000007945 */ /* 0x000fe80003800200 */
[----:B------:R-:W-:Y:S05]  /*1d00*/  @P2 BRA `(.L_x_31) ;  /* 0x0000000000042947 */ /* 0x000fea0003800000 */
[----:B--2---:R-:W-:Y:S05]  /*1d10*/  BPT.TRAP 0x1 ;  /* 0x000000040000795c */ /* 0x004fea0000300000 */
.L_x_31:
[----:B--2---:R-:W-:Y:S05]  /*1d20*/  BSYNC.RECONVERGENT B0 ;  /* 0x0000000000007941 */ /* 0x004fea0003800200 */
.L_x_30:
[----:B------:R-:W-:Y:S02]  /*1d30*/  UIADD3 UR5, UPT, UPT, UR4, 0x1, URZ ;  /* 0x0000000104057890 */ /* 0x000fe4000fffe0ff */
[----:B------:R-:W-:Y:S02]  /*1d40*/  USHF.L.U32 UR34, UR13, 0x5, URZ ;  /* 0x000000050d227899 */ /* 0x000fe400080006ff */
[----:B------:R-:W-:Y:S02]  /*1d50*/  UISETP.NE.AND UP0, UPT, UR5, 0x9, UPT ;  /* 0x000000090500788c */ /* 0x000fe4000bf05270 */
[----:B------:R-:W-:Y:S02]  /*1d60*/  UIADD3 UR13, UPT, UPT, UR13, 0x1, URZ ;  /* 0x000000010d0d7890 */ /* 0x000fe4000fffe0ff */
[----:B------:R-:W-:Y:S02]  /*1d70*/  USEL UR6, URZ, 0x1, UP0 ;  /* 0x00000001ff067887 */ /* 0x000fe40008000000 */
[----:B------:R-:W-:-:S02]  /*1d80*/  USEL UR7, UR5, URZ, UP0 ;  /* 0x000000ff05077287 */ /* 0x000fc40008000000 */
[----:B------:R-:W-:Y:S02]  /*1d90*/  UIADD3 UR14, UP1, UPT, UR28, 0x80, URZ ;  /* 0x000000801c0e7890 */ /* 0x000fe4000ff3e0ff */
[----:B------:R-:W-:Y:S01]  /*1da0*/  ULEA UR5, UR7, UR21, 0x3 ;  /* 0x0000001507057291 */ /* 0x000fe2000f8e18ff */
[----:B------:R-:W-:Y:S01]  /*1db0*/  LOP3.LUT R12, R12, UR6, RZ, 0x3c, !PT ;  /* 0x000000060c0c7c12 */ /* 0x000fe2000f8e3cff */
[----:B------:R-:W-:Y:S02]  /*1dc0*/  ULEA UR6, UR4, UR31, 0xb ;  /* 0x0000001f04067291 */ /* 0x000fe4000f8e58ff */
[----:B------:R-:W-:Y:S01]  /*1dd0*/  UIADD3.X UR15, UPT, UPT, URZ, UR29, URZ, UP1, !UPT ;  /* 0x0000001dff0f7290 */ /* 0x000fe20008ffe4ff */
[----:B-1----:R-:W-:Y:S01]  /*1de0*/  SHF.L.U32 R0, R12, 0x1f, RZ ;  /* 0x0000001f0c007819 */ /* 0x002fe200000006ff */
[----:B------:R-:W-:Y:S02]  /*1df0*/  ULEA UR6, UR6, UR21, 0x1 ;  /* 0x0000001506067291 */ /* 0x000fe4000f8e08ff */
[----:B------:R-:W-:Y:S01]  /*1e00*/  UPRMT UR16, URZ, 0x5410, UR27 ;  /* 0x00005410ff107896 */ /* 0x000fe2000800001b */
[----:B------:R4:W1:Y:S01]  /*1e10*/  SYNCS.PHASECHK.TRANS64.TRYWAIT P0, [UR5+0x48], R0 ;  /* 0x00004800ff0075a7 */ /* 0x0008620008001105 */
[----:B------:R-:W-:-:S02]  /*1e20*/  ULEA UR5, UR4, UR30, 0xd ;  /* 0x0000001e04057291 */ /* 0x000fc4000f8e68ff */
[----:B------:R-:W-:Y:S02]  /*1e30*/  UIADD3 UR4, UP0, UPT, UR28, 0x180, URZ ;  /* 0x000001801c047890 */ /* 0x000fe4000ff1e0ff */
[----:B------:R-:W-:Y:S02]  /*1e40*/  ULEA UR5, UR5, UR21, 0x1 ;  /* 0x0000001505057291 */ /* 0x000fe4000f8e08ff */
[----:B------:R-:W-:Y:S02]  /*1e50*/  UIADD3 UR32, UPT, UPT, UR6, 0x8800, URZ ;  /* 0x0000880006207890 */ /* 0x000fe4000fffe0ff */
[----:B------:R-:W-:Y:S02]  /*1e60*/  UIADD3 UR8, UPT, UPT, UR5, 0x11800, URZ ;  /* 0x0001180005087890 */ /* 0x000fe4000fffe0ff */
[----:B------:R-:W-:Y:S02]  /*1e70*/  UIADD3.X UR5, UPT, UPT, URZ, UR29, URZ, UP0, !UPT ;  /* 0x0000001dff057290 */ /* 0x000fe400087fe4ff */
[----:B------:R-:W-:-:S02]  /*1e80*/  UISETP.NE.AND UP0, UPT, UR13, UR24, UPT ;  /* 0x000000180d00728c */ /* 0x000fc4000bf05270 */
[----:B------:R-:W-:Y:S01]  /*1e90*/  UPRMT UR6, URZ, 0x5410, UR26 ;  /* 0x00005410ff067896 */ /* 0x000fe2000800001a */
[----:B------:R-:W-:Y:S01]  /*1ea0*/  UMOV UR18, 0x0 ;  /* 0x0000000000127882 */ /* 0x000fe20000000000 */
[----:B------:R-:W-:Y:S01]  /*1eb0*/  UMOV UR19, 0x10000000 ;  /* 0x1000000000137882 */ /* 0x000fe20000000000 */
[----:B------:R-:W-:Y:S01]  /*1ec0*/  UMOV UR12, UR36 ;  /* 0x00000024000c7c82 */ /* 0x000fe20008000000 */
[----:B------:R-:W-:Y:S01]  /*1ed0*/  UMOV UR9, UR33 ;  /* 0x0000002100097c82 */ /* 0x000fe20008000000 */
[----:B------:R-:W-:Y:S01]  /*1ee0*/  UMOV UR10, UR34 ;  /* 0x00000022000a7c82 */ /* 0x000fe20008000000 */
[----:B------:R-:W-:Y:S03]  /*1ef0*/  UTMALDG.3D.MULTICAST [UR32], [UR14], UR16, desc[UR18] ;  /* 0x000012200e0073b4 */ /* 0x000fe60008011810 */
[----:B------:R2:W-:Y:S02]  /*1f00*/  UTMALDG.3D.MULTICAST [UR8], [UR4], UR6, desc[UR18] ;  /* 0x00001208040073b4 */ /* 0x0005e40008011806 */
[----:B--2---:R-:W-:Y:S01]  /*1f10*/  UMOV UR6, UR24 ;  /* 0x0000001800067c82 */ /* 0x004fe20008000000 */
[----:B------:R-:W-:Y:S01]  /*1f20*/  UMOV UR4, UR7 ;  /* 0x0000000700047c82 */ /* 0x000fe20008000000 */
[----:B----4-:R-:W-:Y:S05]  /*1f30*/  BRA.U UP0, `(.L_x_32) ;  /* 0xfffffffd00407547 */ /* 0x010fea000b83ffff */
.L_x_26:
[----:B------:R-:W-:Y:S01]  /*1f40*/  ULEA UR4, UR7, UR21, 0x3 ;  /* 0x0000001507047291 */ /* 0x000fe2000f8e18ff */
[----:B-1----:R-:W-:Y:S01]  /*1f50*/  SHF.L.U32 R0, R12, 0x1f, RZ ;  /* 0x0000001f0c007819 */ /* 0x002fe200000006ff */
[----:B------:R-:W-:Y:S01]  /*1f60*/  @!P1 SYNCS.ARRIVE.TRANS64.A1T0 RZ, [UR21+0xd8], RZ ;  /* 0x0000d8ffffff99a7 */ /* 0x000fe20008100015 */
[----:B------:R-:W-:-:S06]  /*1f70*/  UISETP.GT.AND UP0, UPT, UR45, UR44, UPT ;  /* 0x0000002c2d00728c */ /* 0x000fcc000bf04270 */
[----:B---3--:R1:W3:Y:S03]  /*1f80*/  SYNCS.PHASECHK.TRANS64.TRYWAIT P0, [UR4+0x48], R0 ;  /* 0x00004800ff0075a7 */ /* 0x0082e60008001104 */
[----:B------:R-:W-:Y:S05]  /*1f90*/  BRA.U !UP0, `(.L_x_33) ;  /* 0x0000000108bc7547 */ /* 0x000fea000b800000 */
[----:B------:R-:W-:Y:S01]  /*1fa0*/  UIADD3 UR13, UPT, UPT, UR46, UR6, URZ ;  /* 0x000000062e0d7290 */ /* 0x000fe2000fffe0ff */
[----:B------:R-:W-:-:S11]  /*1fb0*/  UMOV UR4, UR7 ;  /* 0x0000000700047c82 */ /* 0x000fd60008000000 */
.L_x_39:
[----:B------:R-:W-:Y:S01]  /*1fc0*/  ULEA UR17, UR4, UR21, 0x3 ;  /* 0x0000001504117291 */ /* 0x000fe2000f8e18ff */
[----:B---3--:R-:W-:Y:S01]  /*1fd0*/  @!P3 MOV R2, 0x5000 ;  /* 0x000050000002b802 */ /* 0x008fe20000000f00 */
[----:B-1-3--:R-:W-:Y:S10]  /*1fe0*/  @P0 BRA `(.L_x_34) ;  /* 0x00000000000c0947 */ /* 0x00aff40003800000 */
[----:B------:R-:W-:-:S04]  /*1ff0*/  SHF.L.U32 R3, R12, 0x1f, RZ ;  /* 0x0000001f0c037819 */ /* 0x000fc800000006ff */
[----:B------:R-:W3:Y:S02]  /*2000*/  SYNCS.PHASECHK.TRANS64.TRYWAIT P0, [UR17+0x48], R3 ;  /* 0x00004803ff0075a7 */ /* 0x000ee40008001111 */
[----:B---3--:R-:W-:Y:S05]  /*2010*/  @!P0 BRA `(.L_x_35) ;  /* 0x0000007800bc8947 */ /* 0x008fea0003800000 */
.L_x_34:
[----:B------:R3:W-:Y:S01]  /*2020*/  @!P3 SYNCS.ARRIVE.TRANS64 RZ, [UR17], R2 ;  /* 0x00000002ffffb9a7 */ /* 0x0007e20008000011 */
[----:B------:R-:W-:-:S04]  /*2030*/  ULOP3.LUT UR5, UR25, 0x2, URZ, 0xfc, !UPT ;  /* 0x0000000219057892 */ /* 0x000fc8000f8efcff */
[----:B------:R-:W-:-:S09]  /*2040*/  UISETP.NE.AND UP0, UPT, UR5, 0x2, UPT ;  /* 0x000000020500788c */ /* 0x000fd2000bf05270 */
[----:B------:R-:W-:Y:S05]  /*2050*/  BRA.U UP0, `(.L_x_36) ;  /* 0x0000000100047547 */ /* 0x000fea000b800000 */
[----:B--2---:R-:W-:Y:S05]  /*2060*/  BPT.TRAP 0x1 ;  /* 0x000000040000795c */ /* 0x004fea0000300000 */
.L_x_36:
[----:B------:R-:W-:Y:S04]  /*2070*/  BSSY.RECONVERGENT B0, `(.L_x_37) ;  /* 0x0000003000007945 */ /* 0x000fe80003800200 */
[----:B------:R-:W-:Y:S05]  /*2080*/  @P2 BRA `(.L_x_38) ;  /* 0x0000000000042947 */ /* 0x000fea0003800000 */
[----:B--2---:R-:W-:Y:S05]  /*2090*/  BPT.TRAP 0x1 ;  /* 0x000000040000795c */ /* 0x004fea0000300000 */
.L_x_38:
[----:B--2---:R-:W-:Y:S05]  /*20a0*/  BSYNC.RECONVERGENT B0 ;  /* 0x0000000000007941 */ /* 0x004fea0003800200 */
.L_x_37:
[----:B------:R-:W-:Y:S02]  /*20b0*/  UIADD3 UR5, UPT, UPT, UR4, 0x1, URZ ;  /* 0x0000000104057890 */ /* 0x000fe4000fffe0ff */
[----:B------:R-:W-:Y:S02]  /*20c0*/  UIADD3 UR14, UP1, UPT, UR28, 0x80, URZ ;  /* 0x000000801c0e7890 */ /* 0x000fe4000ff3e0ff */
[----:B------:R-:W-:Y:S02]  /*20d0*/  UISETP.NE.AND UP0, UPT, UR5, 0x9, UPT ;  /* 0x000000090500788c */ /* 0x000fe4000bf05270 */
[----:B------:R-:W-:Y:S02]  /*20e0*/  ULEA UR16, UR4, UR38, 0xc ;  /* 0x0000002604107291 */ /* 0x000fe4000f8e60ff */
[----:B------:R-:W-:Y:S02]  /*20f0*/  USEL UR8, URZ, 0x1, UP0 ;  /* 0x00000001ff087887 */ /* 0x000fe40008000000 */
[----:B------:R-:W-:-:S02]  /*2100*/  USEL UR7, UR5, URZ, UP0 ;  /* 0x000000ff05077287 */ /* 0x000fc40008000000 */
[----:B------:R-:W-:Y:S02]  /*2110*/  UIADD3 UR22, UP0, UPT, UR28, 0x180, URZ ;  /* 0x000001801c167890 */ /* 0x000fe4000ff1e0ff */
[----:B------:R-:W-:Y:S01]  /*2120*/  ULEA UR5, UR7, UR21, 0x3 ;  /* 0x0000001507057291 */ /* 0x000fe2000f8e18ff */
[----:B------:R-:W-:Y:S01]  /*2130*/  LOP3.LUT R12, R12, UR8, RZ, 0x3c, !PT ;  /* 0x000000080c0c7c12 */ /* 0x000fe2000f8e3cff */
[----:B------:R-:W-:Y:S02]  /*2140*/  ULEA UR8, UR4, UR37, 0xe ;  /* 0x0000002504087291 */ /* 0x000fe4000f8e70ff */
[----:B------:R-:W-:Y:S01]  /*2150*/  USHF.L.U32 UR18, UR6, 0x5, URZ ;  /* 0x0000000506127899 */ /* 0x000fe200080006ff */
[----:B-1----:R-:W-:Y:S01]  /*2160*/  SHF.L.U32 R0, R12, 0x1f, RZ ;  /* 0x0000001f0c007819 */ /* 0x002fe200000006ff */
[----:B------:R-:W-:Y:S02]  /*2170*/  UPRMT UR4, URZ, 0x5410, UR27 ;  /* 0x00005410ff047896 */ /* 0x000fe4000800001b */
[----:B------:R-:W-:Y:S01]  /*2180*/  UIADD3.X UR15, UPT, UPT, URZ, UR29, URZ, UP1, !UPT ;  /* 0x0000001dff0f7290 */ /* 0x000fe20008ffe4ff */
[----:B------:R4:W1:Y:S01]  /*2190*/  SYNCS.PHASECHK.TRANS64.TRYWAIT P0, [UR5+0x48], R0 ;  /* 0x00004800ff0075a7 */ /* 0x0008620008001105 */
[----:B------:R-:W-:-:S02]  /*21a0*/  UPRMT UR5, URZ, 0x5410, UR26 ;  /* 0x00005410ff057896 */ /* 0x000fc4000800001a */
[----:B------:R-:W-:Y:S01]  /*21b0*/  UIADD3.X UR23, UPT, UPT, URZ, UR29, URZ, UP0, !UPT ;  /* 0x0000001dff177290 */ /* 0x000fe200087fe4ff */
[----:B------:R-:W-:Y:S01]  /*21c0*/  UMOV UR32, 0x0 ;  /* 0x0000000000207882 */ /* 0x000fe20000000000 */
[----:B------:R-:W-:Y:S01]  /*21d0*/  UMOV UR33, 0x10000000 ;  /* 0x1000000000217882 */ /* 0x000fe20000000000 */
[----:B------:R-:W-:Y:S01]  /*21e0*/  UMOV UR19, UR35 ;  /* 0x0000002300137c82 */ /* 0x000fe20008000000 */
[----:B------:R-:W-:Y:S01]  /*21f0*/  UMOV UR20, UR36 ;  /* 0x0000002400147c82 */ /* 0x000fe20008000000 */
[----:B------:R-:W-:Y:S01]  /*2200*/  UMOV UR12, UR36 ;  /* 0x00000024000c7c82 */ /* 0x000fe20008000000 */
[----:B------:R-:W-:Y:S01]  /*2210*/  UMOV UR9, UR17 ;  /* 0x0000001100097c82 */ /* 0x000fe20008000000 */
[----:B------:R-:W-:Y:S01]  /*2220*/  UMOV UR10, UR18 ;  /* 0x00000012000a7c82 */ /* 0x000fe20008000000 */
[----:B------:R2:W-:Y:S01]  /*2230*/  UTMALDG.3D.MULTICAST [UR16], [UR14], UR4, desc[UR32] ;  /* 0x000020100e0073b4 */ /* 0x0005e20008011804 */
[----:B------:R-:W-:-:S04]  /*2240*/  UIADD3 UR6, UPT, UPT, UR6, 0x1, URZ ;  /* 0x0000000106067890 */ /* 0x000fc8000fffe0ff */
[----:B------:R-:W-:Y:S01]  /*2250*/  UISETP.NE.AND UP0, UPT, UR6, UR13, UPT ;  /* 0x0000000d0600728c */ /* 0x000fe2000bf05270 */
[----:B------:R4:W-:Y:S01]  /*2260*/  UTMALDG.3D.MULTICAST [UR8], [UR22], UR5, desc[UR32] ;  /* 0x00002008160073b4 */ /* 0x0009e20008011805 */
[----:B--2---:R-:W-:-:S07]  /*2270*/  UMOV UR4, UR7 ;  /* 0x0000000700047c82 */ /* 0x004fce0008000000 */
[----:B----4-:R-:W-:Y:S05]  /*2280*/  BRA.U UP0, `(.L_x_39) ;  /* 0xfffffffd004c7547 */ /* 0x010fea000b83ffff */
.L_x_33:
[C---:B------:R-:W-:Y:S01]  /*2290*/  LEA R3, R11.reuse, UR21, 0x3 ;  /* 0x000000150b037c11 */ /* 0x040fe2000f8e18ff */
[----:B------:R-:W-:Y:S01]  /*22a0*/  NOP ;  /* 0x0000000000007918 */ /* 0x000fe20000000000 */
[----:B-1----:R-:W-:Y:S02]  /*22b0*/  SHF.L.U32 R0, R10, 0x1f, RZ ;  /* 0x0000001f0a007819 */ /* 0x002fe400000006ff */
[----:B------:R-:W-:Y:S02]  /*22c0*/  LEA R5, R11, UR21, 0x4 ;  /* 0x000000150b057c11 */ /* 0x000fe4000f8e20ff */
[----:B---3--:R-:W1:Y:S02]  /*22d0*/  SYNCS.PHASECHK.TRANS64.TRYWAIT P0, [R3+URZ+0xe0], R0 ;  /* 0x0000e000030075a7 */ /* 0x008e6400080011ff */
[----:B-1----:R-:W-:Y:S05]  /*22e0*/  @!P0 BRA `(.L_x_40) ;  /* 0x0000007800208947 */ /* 0x002fea0003800000 */
.L_x_147:
[----:B------:R-:W3:Y:S01]  /*22f0*/  LDS.128 R4, [R5+0x170] ;  /* 0x0001700005047984 */ /* 0x000ee20000000c00 */
[----:B------:R-:W-:Y:S01]  /*2300*/  UISETP.GE.AND UP0, UPT, UR42, 0x1, UPT ;  /* 0x000000012a00788c */ /* 0x000fe2000bf06270 */
[----:B------:R-:W-:Y:S01]  /*2310*/  @!PT LDS RZ, [RZ] ;  /* 0x00000000fffff984 */ /* 0x000fe20000000800 */
[----:B------:R-:W-:Y:S01]  /*2320*/  @!PT LDS RZ, [RZ] ;  /* 0x00000000fffff984 */ /* 0x000fe20000000800 */
[----:B------:R-:W-:Y:S01]  /*2330*/  @!PT LDS RZ, [RZ] ;  /* 0x00000000fffff984 */ /* 0x000fe20000000800 */
[----:B------:R-:W-:Y:S01]  /*2340*/  @!PT LDS RZ, [RZ] ;  /* 0x00000000fffff984 */ /* 0x000fe20000000800 */
[----:B------:R4:W-:Y:S06]  /*2350*/  MEMBAR.ALL.CTA ;  /* 0x0000000000007992 */ /* 0x0009ec0000008000 */
[----:B----4-:R-:W4:Y:S01]  /*2360*/  FENCE.VIEW.ASYNC.S ;  /* 0x00000000000073c6 */ /* 0x010f220000000000 */
[----:B---3--:R-:W-:-:S13]  /*2370*/  LOP3.LUT P0, RZ, R6, 0x1, RZ, 0xc0, !PT ;  /* 0x0000000106ff7812 */ /* 0x008fda000780c0ff */
[----:B----4-:R-:W-:Y:S01]  /*2380*/  VOTEU.ANY UP1, P0 ;  /* 0x0000000000ff7886 */ /* 0x010fe20000020100 */
[----:B------:R-:W-:-:S13]  /*2390*/  PLOP3.LUT P0, PT, PT, PT, UP1, 0x80, 0x8 ;  /* 0x000000000008781c */ /* 0x000fda0003f0f018 */
[----:B-1----:R-:W-:Y:S02]  /*23a0*/  @P0 LOP3.LUT R0, R5, 0xffff, RZ, 0xc0, !PT ;  /* 0x0000ffff05000812 */ /* 0x002fe400078ec0ff */
[----:B------:R-:W-:Y:S02]  /*23b0*/  @P0 MOV R2, R4 ;  /* 0x0000000400020202 */ /* 0x000fe40000000f00 */
[----:B------:R-:W-:Y:S01]  /*23c0*/  @P0 R2UR UR5, R0 ;  /* 0x00000000000502ca */ /* 0x000fe200000e0000 */
[----:B------:R-:W-:Y:S01]  /*23d0*/  VIADD R0, R3, 0xf0 ;  /* 0x000000f003007836 */ /* 0x000fe20000000000 */
[----:B------:R-:W-:Y:S02]  /*23e0*/  @P0 SHF.R.U32.HI R4, RZ, 0x10, R5 ;  /* 0x00000010ff040819 */ /* 0x000fe40000011605 */
[----:B------:R-:W-:Y:S02]  /*23f0*/  @P0 R2UR UR6, R2 ;  /* 0x00000000020602ca */ /* 0x000fe400000e0000 */
[----:B------:R-:W-:-:S02]  /*2400*/  PRMT R0, RZ, 0x654, R0 ;  /* 0x00000654ff007816 */ /* 0x000fc40000000000 */
[----:B------:R-:W-:Y:S02]  /*2410*/  @P0 R2UR UR4, R4 ;  /* 0x00000000040402ca */ /* 0x000fe400000e0000 */
[----:B------:R1:W-:Y:S03]  /*2420*/  SYNCS.ARRIVE.TRANS64.RED.A1T0 RZ, [R0+URZ], RZ ;  /* 0x000000ff00ff79a7 */ /* 0x0003e600081004ff */
[----:B------:R-:W-:-:S04]  /*2430*/  @UP1 UMOV UR39, UR5 ;  /* 0x0000000500271c82 */ /* 0x000fc80008000000 */
[----:B------:R-:W-:-:S04]  /*2440*/  @UP1 UMOV UR40, UR6 ;  /* 0x0000000600281c82 */ /* 0x000fc80008000000 */
[----:B------:R-:W-:Y:S01]  /*2450*/  @UP1 UMOV UR36, UR4 ;  /* 0x0000000400241c82 */ /* 0x000fe20008000000 */
[----:B------:R-:W-:Y:S05]  /*2460*/  BRA.U !UP0, `(.L_x_41) ;  /* 0x0000000108d47547 */ /* 0x000fea000b800000 */
[----:B------:R-:W2:Y:S01]  /*2470*/  LDCU.128 UR12, c[0x0][0xb10] ;  /* 0x00016200ff0c77ac */ /* 0x000ea20008000c00 */
[----:B------:R-:W3:Y:S01]  /*2480*/  LDCU UR22, c[0x0][0xb20] ;  /* 0x00016400ff1677ac */ /* 0x000ee20008000800 */
[----:B------:R-:W4:Y:S01]  /*2490*/  LDCU UR20, c[0x0][0xb0c] ;  /* 0x00016180ff1477ac */ /* 0x000f220008000800 */
[----:B------:R-:W1:Y:S01]  /*24a0*/  LDCU.64 UR8, c[0x0][0xb28] ;  /* 0x00016500ff0877ac */ /* 0x000e620008000a00 */
[----:B------:R-:W-:Y:S02]  /*24b0*/  UISETP.NE.AND UP3, UPT, UR42, 0x1, UPT ;  /* 0x000000012a00788c */ /* 0x000fe4000bf65270 */
[----:B--2---:R-:W-:Y:S02]  /*24c0*/  UIMAD.WIDE.U32 UR10, UR41, UR15, URZ ;  /* 0x0000000f290a72a5 */ /* 0x004fe4000f8e00ff */
[----:B------:R-:W-:Y:S02]  /*24d0*/  UIMAD.WIDE.U32 UR4, UR43, UR12, URZ ;  /* 0x0000000c2b0472a5 */ /* 0x000fe4000f8e00ff */
[----:B------:R-:W-:-:S02]  /*24e0*/  UISETP.NE.AND UP0, UPT, UR14, 0x1, UPT ;  /* 0x000000010e00788c */ /* 0x000fc4000bf05270 */
[----:B------:R-:W-:Y:S01]  /*24f0*/  UIMAD.WIDE.U32 UR18, UR39, UR15, URZ ;  /* 0x0000000f271272a5 */ /* 0x000fe2000f8e00ff */
[----:B------:R-:W-:Y:S02]  /*2500*/  UMOV UR10, UR11 ;  /* 0x0000000b000a7c82 */ /* 0x000fe40008000000 */
[----:B------:R-:W-:Y:S01]  /*2510*/  UMOV UR4, UR5 ;  /* 0x0000000500047c82 */ /* 0x000fe20008000000 */
[----:B---3--:R-:W-:Y:S02]  /*2520*/  USHF.R.U32.HI UR10, URZ, UR22, UR10 ;  /* 0x00000016ff0a7299 */ /* 0x008fe4000801160a */
[----:B----4-:R-:W-:Y:S02]  /*2530*/  UISETP.NE.AND UP2, UPT, UR20, 0x1, UPT ;  /* 0x000000011400788c */ /* 0x010fe4000bf45270 */
[----:B------:R-:W-:Y:S02]  /*2540*/  USHF.R.U32.HI UR4, URZ, UR13, UR4 ;  /* 0x0000000dff047299 */ /* 0x000fe40008011604 */
[----:B------:R-:W-:-:S02]  /*2550*/  USEL UR5, UR41, UR10, !UP0 ;  /* 0x0000000a29057287 */ /* 0x000fc4000c000000 */
[----:B------:R-:W-:Y:S02]  /*2560*/  USEL UR6, UR43, UR4, !UP2 ;  /* 0x000000042b067287 */ /* 0x000fe4000d000000 */
[----:B-1----:R-:W-:Y:S01]  /*2570*/  UIMAD.WIDE.U32 UR10, UR5, UR8, URZ ;  /* 0x00000008050a72a5 */ /* 0x002fe2000f8e00ff */
[----:B------:R-:W-:Y:S01]  /*2580*/  UMOV UR4, UR19 ;  /* 0x0000001300047c82 */ /* 0x000fe20008000000 */
[----:B------:R-:W-:Y:S02]  /*2590*/  UIMAD.WIDE.U32 UR16, UR40, UR12, URZ ;  /* 0x0000000c281072a5 */ /* 0x000fe4000f8e00ff */
[----:B------:R-:W-:-:S03]  /*25a0*/  UIMAD.WIDE.U32 UR18, UR6, UR8, URZ ;  /* 0x00000008061272a5 */ /* 0x000fc6000f8e00ff */
[----:B------:R-:W-:Y:S01]  /*25b0*/  UMOV UR10, UR11 ;  /* 0x0000000b000a7c82 */ /* 0x000fe20008000000 */
[----:B------:R-:W-:Y:S02]  /*25c0*/  USHF.R.U32.HI UR4, URZ, UR22, UR4 ;  /* 0x00000016ff047299 */ /* 0x000fe40008011604 */
[----:B------:R-:W-:Y:S01]  /*25d0*/  @UP3 USHF.R.U32.HI UR5, URZ, UR9, UR10 ;  /* 0x00000009ff053299 */ /* 0x000fe2000801160a */
[----:B------:R-:W-:Y:S01]  /*25e0*/  UMOV UR16, UR17 ;  /* 0x0000001100107c82 */ /* 0x000fe20008000000 */
[----:B------:R-:W-:Y:S01]  /*25f0*/  UMOV UR18, UR19 ;  /* 0x0000001300127c82 */ /* 0x000fe20008000000 */
[----:B------:R-:W-:Y:S02]  /*2600*/  USHF.R.U32.HI UR13, URZ, UR13, UR16 ;  /* 0x0000000dff0d7299 */ /* 0x000fe40008011610 */
[----:B------:R-:W-:Y:S02]  /*2610*/  USEL UR4, UR39, UR4, !UP0 ;  /* 0x0000000427047287 */ /* 0x000fe4000c000000 */
[----:B------:R-:W-:-:S02]  /*2620*/  @UP3 USHF.R.U32.HI UR6, URZ, UR9, UR18 ;  /* 0x00000009ff063299 */ /* 0x000fc40008011612 */
[----:B------:R-:W-:Y:S02]  /*2630*/  UIMAD UR10, UR42, UR5, URZ ;  /* 0x000000052a0a72a4 */ /* 0x000fe4000f8e02ff */
[----:B------:R-:W-:Y:S02]  /*2640*/  USEL UR5, UR40, UR13, !UP2 ;  /* 0x0000000d28057287 */ /* 0x000fe4000d000000 */
[----:B------:R-:W-:Y:S02]  /*2650*/  UIMAD UR12, UR42, UR6, URZ ;  /* 0x000000062a0c72a4 */ /* 0x000fe4000f8e02ff */
[----:B------:R-:W-:Y:S02]  /*2660*/  UISETP.GE.AND UP0, UPT, UR4, UR10, UPT ;  /* 0x0000000a0400728c */ /* 0x000fe4000bf06270 */
[----:B------:R-:W-:Y:S02]  /*2670*/  UIMAD.WIDE.U32 UR10, UR4, UR8, URZ ;  /* 0x00000008040a72a5 */ /* 0x000fe4000f8e00ff */
[----:B------:R-:W-:-:S02]  /*2680*/  UISETP.GE.OR UP0, UPT, UR5, UR12, UP0 ;  /* 0x0000000c0500728c */ /* 0x000fc40008706670 */
        /* <DEDUP_REMOVED lines=19> */
.L_x_41:
[----:B------:R-:W3:Y:S02]  /*27c0*/  LDCU UR4, c[0x0][0xb30] ;  /* 0x00016600ff0477ac */ /* 0x000ee40008000800 */
[----:B---3--:R-:W-:-:S09]  /*27d0*/  UISETP.NE.AND UP0, UPT, UR4, 0x1, UPT ;  /* 0x000000010400788c */ /* 0x008fd2000bf05270 */
[----:B------:R-:W-:Y:S05]  /*27e0*/  BRA.U UP0, `(.L_x_42) ;  /* 0x0000000100447547 */ /* 0x000fea000b800000 */
[----:B------:R-:W3:Y:S01]  /*27f0*/  LDCU.128 UR12, c[0x0][0xb10] ;  /* 0x00016200ff0c77ac */ /* 0x000ee20008000c00 */
[----:B------:R-:W4:Y:S01]  /*2800*/  LDCU UR10, c[0x0][0xb0c] ;  /* 0x00016180ff0a77ac */ /* 0x000f220008000800 */
[----:B------:R-:W1:Y:S01]  /*2810*/  LDCU UR6, c[0x0][0xb20] ;  /* 0x00016400ff0677ac */ /* 0x000e620008000800 */
[----:B---3--:R-:W-:Y:S02]  /*2820*/  UIMAD.WIDE.U32 UR8, UR40, UR12, URZ ;  /* 0x0000000c280872a5 */ /* 0x008fe4000f8e00ff */
[----:B------:R-:W-:Y:S02]  /*2830*/  UIMAD.WIDE.U32 UR4, UR39, UR15, URZ ;  /* 0x0000000f270472a5 */ /* 0x000fe4000f8e00ff */
[----:B----4-:R-:W-:Y:S02]  /*2840*/  UISETP.NE.AND UP2, UPT, UR10, 0x1, UPT ;  /* 0x000000010a00788c */ /* 0x010fe4000bf45270 */
[----:B------:R-:W-:Y:S01]  /*2850*/  UISETP.NE.AND UP0, UPT, UR14, 0x1, UPT ;  /* 0x000000010e00788c */ /* 0x000fe2000bf05270 */
[----:B------:R-:W-:-:S02]  /*2860*/  UMOV UR8, UR9 ;  /* 0x0000000900087c82 */ /* 0x000fc40008000000 */
[----:B------:R-:W-:Y:S01]  /*2870*/  UMOV UR4, UR5 ;  /* 0x0000000500047c82 */ /* 0x000fe20008000000 */
[----:B------:R-:W-:Y:S02]  /*2880*/  USHF.R.U32.HI UR13, URZ, UR13, UR8 ;  /* 0x0000000dff0d7299 */ /* 0x000fe40008011608 */
[----:B-1----:R-:W-:Y:S02]  /*2890*/  USHF.R.U32.HI UR4, URZ, UR6, UR4 ;  /* 0x00000006ff047299 */ /* 0x002fe40008011604 */
[----:B------:R-:W-:Y:S02]  /*28a0*/  USEL UR5, UR40, UR13, !UP2 ;  /* 0x0000000d28057287 */ /* 0x000fe4000d000000 */
[----:B------:R-:W-:-:S04]  /*28b0*/  USEL UR4, UR39, UR4, !UP0 ;  /* 0x0000000427047287 */ /* 0x000fc8000c000000 */
[----:B------:R-:W-:Y:S02]  /*28c0*/  UIADD3 UR6, UPT, UPT, UR5, -UR4, URZ ;  /* 0x8000000405067290 */ /* 0x000fe4000fffe0ff */
[----:B------:R-:W-:Y:S02]  /*28d0*/  UIADD3 UR4, UPT, UPT, -UR5, UR4, URZ ;  /* 0x0000000405047290 */ /* 0x000fe4000fffe1ff */
[----:B------:R-:W-:Y:S02]  /*28e0*/  UIMAD UR39, UR6, UR14, UR39 ;  /* 0x0000000e062772a4 */ /* 0x000fe4000f8e0227 */
[----:B------:R-:W-:-:S12]  /*28f0*/  UIMAD UR40, UR4, UR10, UR40 ;  /* 0x0000000a042872a4 */ /* 0x000fd8000f8e0228 */
.L_x_42:
[----:B------:R-:W-:Y:S01]  /*2900*/  VIADD R11, R11, 0x1 ;  /* 0x000000010b0b7836 */ /* 0x000fe20000000000 */
[----:B------:R-:W-:Y:S02]  /*2910*/  R2UR UR5, R84 ;  /* 0x00000000540572ca */ /* 0x000fe400000e0000 */
[----:B------:R-:W-:Y:S02]  /*2920*/  R2UR UR4, R83 ;  /* 0x00000000530472ca */ /* 0x000fe400000e0000 */
[C---:B------:R-:W-:Y:S02]  /*2930*/  ISETP.NE.AND P0, PT, R11.reuse, 0x2, PT ;  /* 0x000000020b00780c */ /* 0x040fe40003f05270 */
[----:B------:R-:W-:Y:S02]  /*2940*/  PLOP3.LUT P1, PT, PT, PT, PT, 0x80, 0x8 ;  /* 0x000000000008781c */ /* 0x000fe40003f2f070 */
[----:B------:R-:W-:Y:S02]  /*2950*/  SEL R3, RZ, 0x1, P0 ;  /* 0x00000001ff037807 */ /* 0x000fe40000000000 */
[----:B------:R-:W-:-:S02]  /*2960*/  SEL R11, R11, RZ, P0 ;  /* 0x000000ff0b0b7207 */ /* 0x000fc40000000000 */
[----:B------:R-:W-:Y:S01]  /*2970*/  LOP3.LUT R10, R10, R3, RZ, 0x3c, !PT ;  /* 0x000000030a0a7212 */ /* 0x000fe200078e3cff */
[----:B------:R-:W-:Y:S02]  /*2980*/  UIADD3 UR16, UPT, UPT, UR40, UR5, URZ ;  /* 0x0000000528107290 */ /* 0x000fe4000fffe0ff */
[----:B------:R-:W-:Y:S01]  /*2990*/  UIADD3 UR20, UPT, UPT, UR39, UR4, URZ ;  /* 0x0000000427147290 */ /* 0x000fe2000fffe0ff */
[----:B------:R-:W-:Y:S11]  /*29a0*/  BRA.U UP1, `(.L_x_43) ;  /* 0xfffffff101447547 */ /* 0x000ff6000b83ffff */
[----:B------:R-:W-:Y:S01]  /*29b0*/  UIADD3 UR21, UPT, UPT, UR21, 0x48, URZ ;  /* 0x0000004815157890 */ /* 0x000fe2000fffe0ff */
[----:B------:R-:W-:-:S03]  /*29c0*/  SHF.L.U32 R3, R12, 0x1f, RZ ;  /* 0x0000001f0c037819 */ /* 0x000fc600000006ff */
[----:B------:R-:W-:-:S09]  /*29d0*/  ULEA UR4, UR7, UR21, 0x3 ;  /* 0x0000001507047291 */ /* 0x000fd2000f8e18ff */
[----:B------:R-:W3:Y:S02]  /*29e0*/  SYNCS.PHASECHK.TRANS64.TRYWAIT P0, [UR4], R3 ;  /* 0x00000003ff0075a7 */ /* 0x000ee40008001104 */
[----:B---3--:R-:W-:Y:S05]  /*29f0*/  @!P0 BRA `(.L_x_44) ;  /* 0x0000007000708947 */ /* 0x008fea0003800000 */
.L_x_149:
[----:B------:R-:W-:-:S04]  /*2a00*/  UIADD3 UR4, UPT, UPT, UR7, 0x1, URZ ;  /* 0x0000000107047890 */ /* 0x000fc8000fffe0ff */
[----:B------:R-:W-:-:S04]  /*2a10*/  UISETP.NE.AND UP0, UPT, UR4, 0x9, UPT ;  /* 0x000000090400788c */ /* 0x000fc8000bf05270 */
[----:B------:R-:W-:Y:S02]  /*2a20*/  USEL UR6, URZ, 0x1, UP0 ;  /* 0x00000001ff067887 */ /* 0x000fe40008000000 */
[----:B------:R-:W-:-:S04]  /*2a30*/  USEL UR4, UR4, URZ, UP0 ;  /* 0x000000ff04047287 */ /* 0x000fc80008000000 */
[----:B------:R-:W-:Y:S01]  /*2a40*/  ULEA UR5, UR4, UR21, 0x3 ;  /* 0x0000001504057291 */ /* 0x000fe2000f8e18ff */
[----:B------:R-:W-:-:S04]  /*2a50*/  LOP3.LUT R2, R12, UR6, RZ, 0x3c, !PT ;  /* 0x000000060c027c12 */ /* 0x000fc8000f8e3cff */
[----:B-1----:R-:W-:-:S04]  /*2a60*/  SHF.L.U32 R3, R2, 0x1f, RZ ;  /* 0x0000001f02037819 */ /* 0x002fc800000006ff */
[----:B------:R-:W1:Y:S02]  /*2a70*/  SYNCS.PHASECHK.TRANS64.TRYWAIT P0, [UR5], R3 ;  /* 0x00000003ff0075a7 */ /* 0x000e640008001105 */
[----:B-1----:R-:W-:Y:S05]  /*2a80*/  @!P0 BRA `(.L_x_45) ;  /* 0x0000007000648947 */ /* 0x002fea0003800000 */
.L_x_151:
        /* <DEDUP_REMOVED lines=9> */
.L_x_153:
        /* <DEDUP_REMOVED lines=9> */
.L_x_155:
        /* <DEDUP_REMOVED lines=9> */
.L_x_157:
        /* <DEDUP_REMOVED lines=9> */
.L_x_159:
        /* <DEDUP_REMOVED lines=9> */
.L_x_161:
        /* <DEDUP_REMOVED lines=9> */
.L_x_163:
[----:B------:R-:W-:-:S04]  /*2df0*/  UIADD3 UR4, UPT, UPT, UR4, 0x1, URZ ;  /* 0x0000000104047890 */ /* 0x000fc8000fffe0ff */
[----:B------:R-:W-:-:S04]  /*2e00*/  UISETP.NE.AND UP0, UPT, UR4, 0x9, UPT ;  /* 0x000000090400788c */ /* 0x000fc8000bf05270 */
[----:B------:R-:W-:Y:S02]  /*2e10*/  USEL UR5, URZ, 0x1, UP0 ;  /* 0x00000001ff057887 */ /* 0x000fe40008000000 */
[----:B------:R-:W-:-:S04]  /*2e20*/  USEL UR4, UR4, URZ, UP0 ;  /* 0x000000ff04047287 */ /* 0x000fc80008000000 */
[----:B------:R-:W-:Y:S01]  /*2e30*/  ULEA UR4, UR4, UR21, 0x3 ;  /* 0x0000001504047291 */ /* 0x000fe2000f8e18ff */
[----:B-1----:R-:W-:-:S04]  /*2e40*/  LOP3.LUT R3, R2, UR5, RZ, 0x3c, !PT ;  /* 0x0000000502037c12 */ /* 0x002fc8000f8e3cff */
[----:B------:R-:W-:Y:S01]  /*2e50*/  SHF.L.U32 R3, R3, 0x1f, RZ ;  /* 0x0000001f03037819 */ /* 0x000fe200000006ff */
[----:B------:R-:W-:-:S07]  /*2e60*/  IMAD.U32 R0, RZ, RZ, UR4 ;  /* 0x00000004ff007e24 */ /* 0x000fce000f8e00ff */
.L_x_52:
[----:B-1----:R1:W3:Y:S02]  /*2e70*/  SYNCS.PHASECHK.TRANS64.TRYWAIT P0, [R0+URZ], R3 ;  /* 0x00000003000075a7 */ /* 0x0022e400080011ff */
[----:B---3--:R-:W-:Y:S05]  /*2e80*/  @!P0 NANOSLEEP.SYNCS 0x989680 ;  /* 0x009896800000895d */ /* 0x008fea0003900000 */
[----:B------:R-:W3:Y:S02]  /*2e90*/  @!P0 SYNCS.PHASECHK.TRANS64 P0, [R0+URZ], R3 ;  /* 0x00000003000085a7 */ /* 0x000ee400080010ff */
[----:B--23--:R-:W-:Y:S05]  /*2ea0*/  @P0 EXIT ;  /* 0x000000000000094d */ /* 0x00cfea0003800000 */
[----:B------:R-:W-:Y:S05]  /*2eb0*/  BRA `(.L_x_52) ;  /* 0xfffffffc00ec7947 */ /* 0x000fea000383ffff */
.L_x_23:
[----:B------:R-:W2:Y:S02]  /*2ec0*/  S2UR UR4, SR_CgaCtaId ;  /* 0x00000000000479c3 */ /* 0x000ea40000008800 */
[----:B--2---:R-:W-:-:S04]  /*2ed0*/  UISETP.NE.AND UP0, UPT, UR4, URZ, UPT ;  /* 0x000000ff0400728c */ /* 0x004fc8000bf05270 */
[----:B------:R-:W-:-:S09]  /*2ee0*/  UISETP.NE.OR UP0, UPT, UR17, 0x1, UP0 ;  /* 0x000000011100788c */ /* 0x000fd20008705670 */
[----:B------:R-:W-:Y:S05]  /*2ef0*/  BRA.U UP0, `(.L_x_53) ;  /* 0x00000005004c7547 */ /* 0x000fea000b800000 */
[----:B------:R-:W2:Y:S01]  /*2f00*/  S2UR UR5, SR_CgaCtaId ;  /* 0x00000000000579c3 */ /* 0x000ea20000008800 */
[----:B------:R-:W-:Y:S01]  /*2f10*/  UMOV UR4, 0x400 ;  /* 0x0000040000047882 */ /* 0x000fe20000000000 */
[----:B------:R-:W-:Y:S01]  /*2f20*/  ISETP.GE.U32.AND P2, PT, R0, 0x4, PT ;  /* 0x000000040000780c */ /* 0x000fe20003f46070 */
[----:B------:R-:W-:Y:S01]  /*2f30*/  IMAD.MOV.U32 R12, RZ, RZ, 0x1 ;  /* 0x00000001ff0c7424 */ /* 0x000fe200078e00ff */
[----:B------:R-:W-:Y:S02]  /*2f40*/  CS2R R10, SRZ ;  /* 0x00000000000a7805 */ /* 0x000fe4000001ff00 */
[----:B------:R-:W-:Y:S01]  /*2f50*/  CS2R R8, SRZ ;  /* 0x0000000000087805 */ /* 0x000fe2000001ff00 */
[----:B--2---:R-:W-:-:S03]  /*2f60*/  ULEA UR6, UR5, UR4, 0x18 ;  /* 0x0000000405067291 */ /* 0x004fc6000f8ec0ff */
[----:B------:R-:W-:-:S09]  /*2f70*/  UMOV UR5, URZ ;  /* 0x000000ff00057c82 */ /* 0x000fd20008000000 */
.L_x_57:
[----:B------:R-:W-:Y:S02]  /*2f80*/  LEA R2, R8, UR6, 0x3 ;  /* 0x0000000608027c11 */ /* 0x000fe4000f8e18ff */
[----:B------:R-:W-:-:S03]  /*2f90*/  SHF.L.U32 R5, R9, 0x1f, RZ ;  /* 0x0000001f09057819 */ /* 0x000fc600000006ff */
[----:B------:R-:W-:Y:S01]  /*2fa0*/  VIADD R4, R2, 0x150 ;  /* 0x0000015002047836 */ /* 0x000fe20000000000 */
[----:B------:R-:W2:Y:S02]  /*2fb0*/  SYNCS.PHASECHK.TRANS64.TRYWAIT P0, [R2+URZ+0x140], R5 ;  /* 0x00014005020075a7 */ /* 0x000ea400080011ff */
[----:B--2---:R-:W-:Y:S05]  /*2fc0*/  @!P0 BRA `(.L_x_54) ;  /* 0x0000006c00bc8947 */ /* 0x004fea0003800000 */
.L_x_164:
[----:B------:R-:W-:Y:S01]  /*2fd0*/  ULEA UR4, UR5, UR6, 0x3 ;  /* 0x0000000605047291 */ /* 0x000fe2000f8e18ff */
[----:B------:R-:W-:Y:S02]  /*2fe0*/  PRMT R4, RZ, 0x654, R4 ;  /* 0x00000654ff047816 */ /* 0x000fe40000000004 */
[----:B--2---:R-:W-:Y:S01]  /*2ff0*/  SHF.L.U32 R5, R12, 0x1f, RZ ;  /* 0x0000001f0c057819 */ /* 0x004fe200000006ff */
[----:B------:R-:W-:Y:S01]  /*3000*/  UIADD3 UR7, UPT, UPT, UR4, 0xe0, URZ ;  /* 0x000000e004077890 */ /* 0x000fe2000fffe0ff */
[----:B------:R2:W-:Y:S05]  /*3010*/  SYNCS.ARRIVE.TRANS64.RED.A1T0 RZ, [R4+URZ], RZ ;  /* 0x000000ff04ff79a7 */ /* 0x0005ea00081004ff */
[----:B------:R-:W-:Y:S01]  /*3020*/  IMAD.U32 R7, RZ, RZ, UR7 ;  /* 0x00000007ff077e24 */ /* 0x000fe2000f8e00ff */
[----:B------:R-:W3:Y:S04]  /*3030*/  SYNCS.PHASECHK.TRANS64.TRYWAIT P0, [UR4+0xf0], R5 ;  /* 0x0000f005ff0075a7 */ /* 0x000ee80008001104 */
[----:B------:R-:W-:Y:S01]  /*3040*/  PRMT R6, R0, 0x654, R7 ;  /* 0x0000065400067816 */ /* 0x000fe20000000007 */
[----:B--2---:R-:W-:Y:S01]  /*3050*/  @!P2 IMAD.MOV.U32 R4, RZ, RZ, 0x10 ;  /* 0x00000010ff04a424 */ /* 0x004fe200078e00ff */
[----:B---3--:R-:W-:Y:S06]  /*3060*/  @!P0 BRA `(.L_x_55) ;  /* 0x0000006c00a88947 */ /* 0x008fec0003800000 */
.L_x_166:
[----:B------:R-:W-:Y:S01]  /*3070*/  ULEA UR8, UR5, UR6, 0x4 ;  /* 0x0000000605087291 */ /* 0x000fe2000f8e20ff */
[----:B------:R-:W-:Y:S01]  /*3080*/  SEL R3, R6, R3, !P2 ;  /* 0x0000000306037207 */ /* 0x000fe20005000000 */
[----:B------:R-:W-:Y:S01]  /*3090*/  UIADD3 UR9, UPT, UPT, UR4, 0xe0, URZ ;  /* 0x000000e004097890 */ /* 0x000fe2000fffe0ff */
[----:B--2---:R-:W-:Y:S01]  /*30a0*/  LEA R2, R11, UR6, 0x3 ;  /* 0x000000060b027c11 */ /* 0x004fe2000f8e18ff */
[----:B------:R-:W-:Y:S01]  /*30b0*/  UIADD3 UR8, UPT, UPT, UR8, 0x170, URZ ;  /* 0x0000017008087890 */ /* 0x000fe2000fffe0ff */
[----:B------:R-:W-:Y:S01]  /*30c0*/  SHF.L.U32 R5, R10, 0x1f, RZ ;  /* 0x0000001f0a057819 */ /* 0x000fe200000006ff */
[----:B------:R2:W-:Y:S01]  /*30d0*/  @!P2 SYNCS.ARRIVE.TRANS64.RED RZ, [R3+URZ], R4 ;  /* 0x0000000403ffa9a7 */ /* 0x0005e200080004ff */
[----:B------:R-:W-:Y:S01]  /*30e0*/  UIADD3 UR4, UPT, UPT, UR5, 0x1, URZ ;  /* 0x0000000105047890 */ /* 0x000fe2000fffe0ff */
[----:B------:R-:W-:-:S03]  /*30f0*/  VIADD R8, R8, 0x1 ;  /* 0x0000000108087836 */ /* 0x000fc60000000000 */
[----:B------:R-:W-:Y:S02]  /*3100*/  UISETP.NE.AND UP0, UPT, UR4, 0x2, UPT ;  /* 0x000000020400788c */ /* 0x000fe4000bf05270 */
[----:B------:R-:W-:Y:S06]  /*3110*/  UGETNEXTWORKID.BROADCAST [UR8], [UR9] ;  /* 0x00000000080073ca */ /* 0x000fec0008000100 */
[----:B------:R-:W-:Y:S01]  /*3120*/  USEL UR7, URZ, 0x1, UP0 ;  /* 0x00000001ff077887 */ /* 0x000fe20008000000 */
[----:B------:R-:W-:Y:S01]  /*3130*/  ISETP.NE.AND P0, PT, R8, 0x2, PT ;  /* 0x000000020800780c */ /* 0x000fe20003f05270 */
[----:B------:R-:W-:Y:S01]  /*3140*/  USEL UR5, UR4, URZ, UP0 ;  /* 0x000000ff04057287 */ /* 0x000fe20008000000 */
[----:B------:R-:W3:Y:S03]  /*3150*/  SYNCS.PHASECHK.TRANS64.TRYWAIT P1, [R2+URZ+0xe0], R5 ;  /* 0x0000e005020075a7 */ /* 0x000ee600080211ff */
[----:B------:R-:W-:Y:S01]  /*3160*/  LOP3.LUT R12, R12, UR7, RZ, 0x3c, !PT ;  /* 0x000000070c0c7c12 */ /* 0x000fe2000f8e3cff */
[----:B--23--:R-:W-:Y:S07]  /*3170*/  @!P1 BRA `(.L_x_56) ;  /* 0x0000006c007c9947 */ /* 0x00cfee0003800000 */
.L_x_167:
[C---:B------:R-:W-:Y:S01]  /*3180*/  LEA R4, R11.reuse, UR6, 0x4 ;  /* 0x000000060b047c11 */ /* 0x040fe2000f8e20ff */
[----:B--2---:R-:W-:Y:S01]  /*3190*/  VIADD R2, R2, 0xf0 ;  /* 0x000000f002027836 */ /* 0x004fe20000000000 */
[----:B------:R-:W-:Y:S01]  /*31a0*/  SEL R8, R8, RZ, P0 ;  /* 0x000000ff08087207 */ /* 0x000fe20000000000 */
[----:B------:R-:W-:-:S03]  /*31b0*/  VIADD R11, R11, 0x1 ;  /* 0x000000010b0b7836 */ /* 0x000fc60000000000 */
[----:B------:R-:W2:Y:S01]  /*31c0*/  LDS.128 R4, [R4+0x170] ;  /* 0x0001700004047984 */ /* 0x000ea20000000c00 */
[----:B------:R-:W-:Y:S02]  /*31d0*/  PRMT R2, RZ, 0x654, R2 ;  /* 0x00000654ff027816 */ /* 0x000fe40000000002 */
[C---:B------:R-:W-:Y:S01]  /*31e0*/  ISETP.NE.AND P1, PT, R11.reuse, 0x2, PT ;  /* 0x000000020b00780c */ /* 0x040fe20003f25270 */
[----:B------:R-:W-:Y:S01]  /*31f0*/  @!PT LDS RZ, [RZ] ;  /* 0x00000000fffff984 */ /* 0x000fe20000000800 */
[----:B------:R-:W-:Y:S01]  /*3200*/  @!PT LDS RZ, [RZ] ;  /* 0x00000000fffff984 */ /* 0x000fe20000000800 */
[----:B------:R-:W-:Y:S01]  /*3210*/  @!PT LDS RZ, [RZ] ;  /* 0x00000000fffff984 */ /* 0x000fe20000000800 */
[----:B------:R-:W-:Y:S01]  /*3220*/  @!PT LDS RZ, [RZ] ;  /* 0x00000000fffff984 */ /* 0x000fe20000000800 */
[----:B------:R3:W-:Y:S06]  /*3230*/  MEMBAR.ALL.CTA ;  /* 0x0000000000007992 */ /* 0x0007ec0000008000 */
[----:B---3--:R-:W3:Y:S01]  /*3240*/  FENCE.VIEW.ASYNC.S ;  /* 0x00000000000073c6 */ /* 0x008ee20000000000 */
[----:B------:R-:W-:Y:S01]  /*3250*/  SEL R11, R11, RZ, P1 ;  /* 0x000000ff0b0b7207 */ /* 0x000fe20000800000 */
[----:B---3--:R3:W-:Y:S01]  /*3260*/  SYNCS.ARRIVE.TRANS64.RED.A1T0 RZ, [R2+URZ], RZ ;  /* 0x000000ff02ff79a7 */ /* 0x0087e200081004ff */
[----:B--2---:R-:W-:-:S02]  /*3270*/  LOP3.LUT P3, RZ, R6, 0x1, RZ, 0xc0, !PT ;  /* 0x0000000106ff7812 */ /* 0x004fc4000786c0ff */
[----:B------:R-:W-:-:S04]  /*3280*/  SEL R5, RZ, 0x1, P1 ;  /* 0x00000001ff057807 */ /* 0x000fc80000800000 */
[----:B------:R-:W-:Y:S02]  /*3290*/  LOP3.LUT R10, R10, R5, RZ, 0x3c, !PT ;  /* 0x000000050a0a7212 */ /* 0x000fe400078e3cff */
[----:B---3--:R-:W-:-:S04]  /*32a0*/  SEL R2, RZ, 0x1, P0 ;  /* 0x00000001ff027807 */ /* 0x008fc80000000000 */
[----:B------:R-:W-:Y:S01]  /*32b0*/  LOP3.LUT R9, R9, R2, RZ, 0x3c, !PT ;  /* 0x0000000209097212 */ /* 0x000fe200078e3cff */
[----:B------:R-:W-:Y:S06]  /*32c0*/  @P3 BRA `(.L_x_57) ;  /* 0xfffffffc002c3947 */ /* 0x000fec000383ffff */
[----:B------:R-:W-:Y:S01]  /*32d0*/  ULEA UR4, UR5, UR6, 0x3 ;  /* 0x0000000605047291 */ /* 0x000fe2000f8e18ff */
[----:B------:R-:W-:-:S08]  /*32e0*/  SHF.L.U32 R3, R12, 0x1f, RZ ;  /* 0x0000001f0c037819 */ /* 0x000fd000000006ff */
[----:B------:R-:W2:Y:S02]  /*32f0*/  SYNCS.PHASECHK.TRANS64 P0, [UR4+0xf0], R3 ;  /* 0x0000f003ff0075a7 */ /* 0x000ea40008001004 */
[----:B--2---:R-:W-:Y:S05]  /*3300*/  @P0 BRA `(.L_x_58) ;  /* 0x0000000000080947 */ /* 0x004fea0003800000 */
[----:B------:R-:W2:Y:S02]  /*3310*/  SYNCS.PHASECHK.TRANS64.TRYWAIT P0, [UR4+0xf0], R3 ;  /* 0x0000f003ff0075a7 */ /* 0x000ea40008001104 */
[----:B--2---:R-:W-:Y:S05]  /*3320*/  @!P0 BRA `(.L_x_59) ;  /* 0x0000006c00248947 */ /* 0x004fea0003800000 */
.L_x_58:
[----:B------:R-:W-:-:S04]  /*3330*/  UIADD3 UR7, UPT, UPT, UR5, 0x1, URZ ;  /* 0x0000000105077890 */ /* 0x000fc8000fffe0ff */
[----:B------:R-:W-:-:S04]  /*3340*/  UISETP.NE.AND UP0, UPT, UR7, 0x2, UPT ;  /* 0x000000020700788c */ /* 0x000fc8000bf05270 */
[----:B------:R-:W-:Y:S02]  /*3350*/  USEL UR8, URZ, 0x1, UP0 ;  /* 0x00000001ff087887 */ /* 0x000fe40008000000 */
[----:B------:R-:W-:-:S04]  /*3360*/  USEL UR7, UR7, URZ, UP0 ;  /* 0x000000ff07077287 */ /* 0x000fc80008000000 */
[----:B------:R-:W-:Y:S01]  /*3370*/  ULEA UR7, UR7, UR6, 0x3 ;  /* 0x0000000607077291 */ /* 0x000fe2000f8e18ff */
[----:B--2---:R-:W-:-:S04]  /*3380*/  LOP3.LUT R3, R12, UR8, RZ, 0x3c, !PT ;  /* 0x000000080c037c12 */ /* 0x004fc8000f8e3cff */
[----:B------:R-:W-:-:S04]  /*3390*/  SHF.L.U32 R0, R3, 0x1f, RZ ;  /* 0x0000001f03007819 */ /* 0x000fc800000006ff */
[----:B------:R-:W2:Y:S02]  /*33a0*/  SYNCS.PHASECHK.TRANS64 P0, [UR7+0xf0], R0 ;  /* 0x0000f000ff0075a7 */ /* 0x000ea40008001007 */
[----:B-12---:R-:W-:Y:S05]  /*33b0*/  @P0 EXIT ;  /* 0x000000000000094d */ /* 0x006fea0003800000 */
[----:B------:R-:W-:Y:S02]  /*33c0*/  SHF.L.U32 R3, R3, 0x1f, RZ ;  /* 0x0000001f03037819 */ /* 0x000fe400000006ff */
[----:B------:R-:W-:-:S07]  /*33d0*/  MOV R0, UR7 ;  /* 0x0000000700007c02 */ /* 0x000fce0008000f00 */
.L_x_60:
[----:B-1----:R1:W2:Y:S02]  /*33e0*/  SYNCS.PHASECHK.TRANS64.TRYWAIT P0, [R0+URZ+0xf0], R3 ;  /* 0x0000f003000075a7 */ /* 0x0022a400080011ff */
[----:B--2---:R-:W-:Y:S05]  /*33f0*/  @!P0 NANOSLEEP.SYNCS 0x989680 ;  /* 0x009896800000895d */ /* 0x004fea0003900000 */
[----:B------:R-:W2:Y:S02]  /*3400*/  @!P0 SYNCS.PHASECHK.TRANS64 P0, [R0+URZ+0xf0], R3 ;  /* 0x0000f003000085a7 */ /* 0x000ea400080010ff */
[----:B--2---:R-:W-:Y:S05]  /*3410*/  @P0 EXIT ;  /* 0x000000000000094d */ /* 0x004fea0003800000 */
[----:B------:R-:W-:Y:S05]  /*3420*/  BRA `(.L_x_60) ;  /* 0xfffffffc00ec7947 */ /* 0x000fea000383ffff */
.L_x_53:
[----:B------:R-:W-:Y:S05]  /*3430*/  BRA.U UP4, `(.L_x_61) ;  /* 0x0000000d04a07547 */ /* 0x000fea000b800000 */
[----:B------:R-:W2:Y:S01]  /*3440*/  S2UR UR7, SR_CgaCtaId ;  /* 0x00000000000779c3 */ /* 0x000ea20000008800 */
[----:B------:R-:W-:Y:S01]  /*3450*/  UMOV UR4, 0x40 ;  /* 0x0000004000047882 */ /* 0x000fe20000000000 */
[----:B------:R-:W-:Y:S01]  /*3460*/  NOP ;  /* 0x0000000000007918 */ /* 0x000fe20000000000 */
[----:B------:R-:W-:Y:S01]  /*3470*/  UMOV UR6, 0x400 ;  /* 0x0000040000067882 */ /* 0x000fe20000000000 */
[----:B--2---:R-:W-:Y:S02]  /*3480*/  ULEA UR5, UR7, UR4, 0x18 ;  /* 0x0000000407057291 */ /* 0x004fe4000f8ec0ff */
[----:B------:R-:W-:-:S07]  /*3490*/  ULEA UR6, UR7, UR6, 0x18 ;  /* 0x0000000607067291 */ /* 0x000fce000f8ec0ff */
[----:B------:R-:W2:Y:S02]  /*34a0*/  LDS.U8 R0, [UR5+0x1c] ;  /* 0x00001c05ff007984 */ /* 0x000ea40008000000 */
[----:B--2---:R-:W-:-:S13]  /*34b0*/  ISETP.NE.AND P0, PT, R0, RZ, PT ;  /* 0x000000ff0000720c */ /* 0x004fda0003f05270 */
[----:B------:R-:W-:Y:S05]  /*34c0*/  @P0 BRA `(.L_x_62) ;  /* 0x0000000000580947 */ /* 0x000fea0003800000 */
[----:B------:R-:W-:-:S13]  /*34d0*/  ELECT P0, URZ, PT ;  /* 0x0000000000ff782f */ /* 0x000fda0003800000 */
[----:B------:R-:W-:Y:S05]  /*34e0*/  @!P0 BRA `(.L_x_63) ;  /* 0x0000000000608947 */ /* 0x000fea0003800000 */
[----:B------:R-:W-:Y:S01]  /*34f0*/  UMOV UR4, 0x10 ;  /* 0x0000001000047882 */ /* 0x000fe20000000000 */
[----:B------:R-:W-:Y:S01]  /*3500*/  HFMA2 R0, -RZ, RZ, 0, 5.9604644775390625e-08 ;  /* 0x00000001ff007431 */ /* 0x000fe200000001ff */
[----:B------:R-:W-:-:S03]  /*3510*/  MOV R3, 0xffff ;  /* 0x0000ffff00037802 */ /* 0x000fc60000000f00 */
[----:B------:R-:W-:Y:S04]  /*3520*/  DEPBAR.LE SB2, 0x36 ;  /* 0x0000ad800000791a */ /* 0x000fe80000000000 */
[----:B------:R-:W2:Y:S02]  /*3530*/  UTCATOMSWS.FIND_AND_SET.ALIGN UP0, UR4, UR4 ;  /* 0x00000004000475e3 */ /* 0x000ea40008000800 */
[----:B--2---:R-:W-:Y:S01]  /*3540*/  MOV R4, UR4 ;  /* 0x0000000400047c02 */ /* 0x004fe20008000f00 */
[----:B------:R-:W-:Y:S06]  /*3550*/  BRA.U UP0, `(.L_x_64) ;  /* 0x0000000100187547 */ /* 0x000fec000b800000 */
.L_x_65:
[----:B------:R-:W-:Y:S05]  /*3560*/  NANOSLEEP 0x64 ;  /* 0x000000640000795d */ /* 0x000fea0003800000 */
[----:B------:R-:W-:-:S05]  /*3570*/  UMOV UR4, 0x10 ;  /* 0x0000001000047882 */ /* 0x000fca0000000000 */
[----:B------:R-:W-:Y:S04]  /*3580*/  DEPBAR.LE SB2, 0x36 ;  /* 0x0000ad800000791a */ /* 0x000fe80000000000 */
[----:B------:R-:W2:Y:S02]  /*3590*/  UTCATOMSWS.FIND_AND_SET.ALIGN UP0, UR4, UR4 ;  /* 0x00000004000475e3 */ /* 0x000ea40008000800 */
[----:B--2---:R-:W-:Y:S01]  /*35a0*/  MOV R4, UR4 ;  /* 0x0000000400047c02 */ /* 0x004fe20008000f00 */
[----:B------:R-:W-:Y:S05]  /*35b0*/  BRA.U !UP0, `(.L_x_65) ;  /* 0xfffffffd08e87547 */ /* 0x000fea000b83ffff */
.L_x_64:
[-C--:B------:R-:W-:Y:S02]  /*35c0*/  SHF.L.U32 R3, R3, R4.reuse, RZ ;  /* 0x0000000403037219 */ /* 0x080fe400000006ff */
[----:B------:R-:W-:Y:S01]  /*35d0*/  SHF.L.U32 R0, R0, R4, RZ ;  /* 0x0000000400007219 */ /* 0x000fe200000006ff */
[----:B------:R-:W-:Y:S02]  /*35e0*/  IMAD.SHL.U32 R4, R4, 0x20, RZ ;  /* 0x0000002004047824 */ /* 0x000fe400078e00ff */
[----:B------:R2:W-:Y:S04]  /*35f0*/  ATOMS.OR RZ, [UR5+0x14], R3 ;  /* 0x00001403ffff798c */ /* 0x0005e8000b000005 */
[----:B------:R2:W-:Y:S04]  /*3600*/  ATOMS.OR RZ, [UR5+0x18], R0 ;  /* 0x00001800ffff798c */ /* 0x0005e8000b000005 */
[----:B------:R2:W-:Y:S01]  /*3610*/  STS [UR6+0x190], R4 ;  /* 0x00019004ff007988 */ /* 0x0005e20008000806 */
[----:B------:R-:W-:Y:S05]  /*3620*/  BRA `(.L_x_63) ;  /* 0x0000000000107947 */ /* 0x000fea0003800000 */
.L_x_62:
[----:B------:R-:W-:Y:S02]  /*3630*/  MOV R0, 0xffffffff ;  /* 0xffffffff00007802 */ /* 0x000fe40000000f00 */
[----:B------:R-:W-:-:S03]  /*3640*/  MOV R4, 0x3670 ;  /* 0x0000367000047802 */ /* 0x000fc60000000f00 */
[----:B------:R2:W-:Y:S04]  /*3650*/  STS [UR6+0x190], R0 ;  /* 0x00019000ff007988 */ /* 0x0005e80008000806 */
[----:B-12--5:R-:W-:Y:S05]  /*3660*/  CALL.REL.NOINC `($__internal_1_$__cuda_sm10x_tcgen05_guardrail_trap_phase_invalid_during_alloc) ;  /* 0x00000070006c7944 */ /* 0x026fea0003c00000 */
.L_x_63:
[----:B------:R-:W-:Y:S05]  /*3670*/  WARPSYNC.ALL ;  /* 0x0000000000007948 */ /* 0x000fea0003800000 */
[----:B------:R-:W3:Y:S01]  /*3680*/  S2UR UR4, SR_CgaCtaId ;  /* 0x00000000000479c3 */ /* 0x000ee20000008800 */
[----:B------:R-:W-:Y:S01]  /*3690*/  UMOV UR17, 0x400 ;  /* 0x0000040000117882 */ /* 0x000fe20000000000 */
[----:B------:R-:W-:-:S06]  /*36a0*/  NOP ;  /* 0x0000000000007918 */ /* 0x000fcc0000000000 */
[----:B------:R-:W-:Y:S06]  /*36b0*/  BAR.ARV 0x6, 0xa0 ;  /* 0x0182800000007b1d */ /* 0x000fec0000002000 */
[----:B------:R-:W4:Y:S01]  /*36c0*/  LDCU UR5, c[0x0][0x38c] ;  /* 0x00007180ff0577ac */ /* 0x000f220008000800 */
[----:B------:R-:W-:Y:S01]  /*36d0*/  LOP3.LUT R2, R2, 0xffff, RZ, 0xc0, !PT ;  /* 0x0000ffff02027812 */ /* 0x000fe200078ec0ff */
[----:B------:R-:W-:Y:S01]  /*36e0*/  IMAD.MOV.U32 R11, RZ, RZ, 0x1 ;  /* 0x00000001ff0b7424 */ /* 0x000fe200078e00ff */
[----:B------:R-:W-:Y:S01]  /*36f0*/  CS2R R8, SRZ ;  /* 0x0000000000087805 */ /* 0x000fe2000001ff00 */
[----:B------:R-:W1:Y:S01]  /*3700*/  LDCU UR8, c[0x0][0x38c] ;  /* 0x00007180ff0877ac */ /* 0x000e620008000800 */
[----:B------:R-:W-:Y:S01]  /*3710*/  R2UR UR19, R2 ;  /* 0x00000000021372ca */ /* 0x000fe200000e0000 */
[----:B------:R-:W-:Y:S01]  /*3720*/  IMAD.MOV.U32 R10, RZ, RZ, RZ ;  /* 0x000000ffff0a7224 */ /* 0x000fe200078e00ff */
[----:B------:R-:W-:Y:S01]  /*3730*/  UMOV UR22, URZ ;  /* 0x000000ff00167c82 */ /* 0x000fe20008000000 */
[----:B------:R-:W-:Y:S01]  /*3740*/  UMOV UR14, URZ ;  /* 0x000000ff000e7c82 */ /* 0x000fe20008000000 */
[----:B---3--:R-:W-:Y:S01]  /*3750*/  ULEA UR17, UR4, UR17, 0x18 ;  /* 0x0000001104117291 */ /* 0x008fe2000f8ec0ff */
[----:B------:R-:W-:Y:S01]  /*3760*/  UMOV UR26, 0x0 ;  /* 0x00000000001a7882 */ /* 0x000fe20000000000 */
[----:B------:R-:W-:-:S02]  /*3770*/  UMOV UR27, 0x4400010 ;  /* 0x04400010001b7882 */ /* 0x000fc40000000000 */
[----:B------:R-:W-:Y:S02]  /*3780*/  UIADD3 UR6, UPT, UPT, UR17, 0x8800, URZ ;  /* 0x0000880011067890 */ /* 0x000fe4000fffe0ff */
[----:B------:R-:W-:Y:S02]  /*3790*/  UIADD3 UR7, UPT, UPT, UR17, 0x11800, URZ ;  /* 0x0001180011077890 */ /* 0x000fe4000fffe0ff */
[----:B----4-:R-:W-:Y:S01]  /*37a0*/  UIADD3 UR5, UPT, UPT, UR5, 0x1f, URZ ;  /* 0x0000001f05057890 */ /* 0x010fe2000fffe0ff */
[----:B--2---:R-:W2:Y:S01]  /*37b0*/  LDS R0, [UR17+0x190] ;  /* 0x00019011ff007984 */ /* 0x004ea20008000800 */
[----:B------:R-:W-:Y:S02]  /*37c0*/  USHF.R.U32.HI UR6, URZ, 0x4, UR6 ;  /* 0x00000004ff067899 */ /* 0x000fe40008011606 */
[----:B------:R-:W-:Y:S02]  /*37d0*/  USHF.R.S32.HI UR4, URZ, 0x1f, UR5 ;  /* 0x0000001fff047899 */ /* 0x000fe40008011405 */
[----:B------:R-:W-:-:S02]  /*37e0*/  ULOP3.LUT UR6, UR6, 0x3fff, URZ, 0xc0, !UPT ;  /* 0x00003fff06067892 */ /* 0x000fc4000f8ec0ff */
[----:B------:R-:W-:Y:S02]  /*37f0*/  ULEA.HI UR4, UR4, UR5, URZ, 0x5 ;  /* 0x0000000504047291 */ /* 0x000fe4000f8f28ff */
[----:B------:R-:W-:Y:S02]  /*3800*/  USHF.R.U32.HI UR5, URZ, 0x4, UR7 ;  /* 0x00000004ff057899 */ /* 0x000fe40008011607 */
[----:B------:R-:W-:Y:S02]  /*3810*/  USHF.R.S32.HI UR28, URZ, 0x5, UR4 ;  /* 0x00000005ff1c7899 */ /* 0x000fe40008011404 */
[----:B------:R-:W-:Y:S02]  /*3820*/  ULOP3.LUT UR5, UR5, 0x3fff, URZ, 0xc0, !UPT ;  /* 0x00003fff05057892 */ /* 0x000fe4000f8ec0ff */
[----:B------:R-:W-:Y:S02]  /*3830*/  UISETP.LT.AND UP0, UPT, UR28, 0x1, UPT ;  /* 0x000000011c00788c */ /* 0x000fe4000bf01270 */
[----:B------:R-:W-:-:S02]  /*3840*/  ULOP3.LUT UR20, UR6, 0x10000, URZ, 0xfc, !UPT ;  /* 0x0001000006147892 */ /* 0x000fc4000f8efcff */
[----:B------:R-:W-:Y:S02]  /*3850*/  USEL UR29, UR28, 0x1, !UP0 ;  /* 0x000000011c1d7887 */ /* 0x000fe4000c000000 */
[----:B------:R-:W-:Y:S02]  /*3860*/  ULOP3.LUT UR21, UR5, 0x10000, URZ, 0xfc, !UPT ;  /* 0x0001000005157892 */ /* 0x000fe4000f8efcff */
[----:B------:R-:W-:Y:S02]  /*3870*/  UIADD3 UR29, UPT, UPT, -UR29, URZ, URZ ;  /* 0x000000ff1d1d7290 */ /* 0x000fe4000fffe1ff */
[----:B-1----:R-:W-:Y:S01]  /*3880*/  UISETP.GE.AND UP4, UPT, UR8, 0x1, UPT ;  /* 0x000000010800788c */ /* 0x002fe2000bf86270 */
[----:B------:R-:W-:Y:S01]  /*3890*/  UMOV UR24, 0x0 ;  /* 0x0000000000187882 */ /* 0x000fe20000000000 */
[----:B------:R-:W-:Y:S01]  /*38a0*/  UMOV UR25, 0x4400010 ;  /* 0x0440001000197882 */ /* 0x000fe20000000000 */
[----:B--2---:R-:W-:-:S15]  /*38b0*/  R2UR UR30, R0 ;  /* 0x00000000001e72ca */ /* 0x004fde00000e0000 */
.L_x_72:
[----:B------:R-:W-:Y:S02]  /*38c0*/  LEA R0, R10, UR17, 0x3 ;  /* 0x000000110a007c11 */ /* 0x000fe4000f8e18ff */
[----:B------:R-:W-:Y:S02]  /*38d0*/  SHF.L.U32 R5, R9, 0x1f, RZ ;  /* 0x0000001f09057819 */ /* 0x000fe400000006ff */
[----:B------:R-:W-:Y:S01]  /*38e0*/  PLOP3.LUT P0, PT, PT, PT, UP4, 0x80, 0x8 ;  /* 0x000000000008781c */ /* 0x000fe20003f0f048 */
[----:B------:R-:W-:Y:S01]  /*38f0*/  VIADD R3, R0, 0xf0 ;  /* 0x000000f000037836 */ /* 0x000fe20000000000 */
[----:B-1----:R-:W1:Y:S02]  /*3900*/  SYNCS.PHASECHK.TRANS64.TRYWAIT P1, [R0+URZ+0xe0], R5 ;  /* 0x0000e005000075a7 */ /* 0x002e6400080211ff */
[----:B-1-3--:R-:W-:Y:S09]  /*3910*/  @!P1 BRA `(.L_x_66) ;  /* 0x0000006400c09947 */ /* 0x00aff20003800000 */
.L_x_169:
[----:B------:R-:W-:Y:S01]  /*3920*/  LEA R4, R10, UR17, 0x4 ;  /* 0x000000110a047c11 */ /* 0x000fe2000f8e20ff */
[----:B------:R-:W-:Y:S01]  /*3930*/  @UP4 ULEA UR4, UR14, UR17, 0x3 ;  /* 0x000000110e044291 */ /* 0x000fe2000f8e18ff */
[----:B------:R-:W-:Y:S01]  /*3940*/  PLOP3.LUT P2, PT, PT, PT, PT, 0x80, 0x8 ;  /* 0x000000000008781c */ /* 0x000fe20003f4f070 */
[----:B------:R-:W-:Y:S01]  /*3950*/  ULEA UR23, UR22, UR17, 0x3 ;  /* 0x0000001116177291 */ /* 0x000fe2000f8e18ff */
[----:B------:R-:W-:Y:S02]  /*3960*/  PRMT R3, RZ, 0x654, R3 ;  /* 0x00000654ff037816 */ /* 0x000fe40000000003 */
[----:B-1----:R-:W1:Y:S01]  /*3970*/  LDS.128 R4, [R4+0x170] ;  /* 0x0001700004047984 */ /* 0x002e620000000c00 */
[----:B------:R-:W-:Y:S02]  /*3980*/  @P0 SHF.L.U32 R2, R8, 0x1f, RZ ;  /* 0x0000001f08020819 */ /* 0x000fe400000006ff */
[----:B------:R-:W-:Y:S01]  /*3990*/  SHF.L.U32 R0, R11, 0x1f, RZ ;  /* 0x0000001f0b007819 */ /* 0x000fe200000006ff */
[----:B------:R-:W-:Y:S01]  /*39a0*/  @!PT LDS RZ, [RZ] ;  /* 0x00000000fffff984 */ /* 0x000fe20000000800 */
[----:B------:R-:W-:Y:S01]  /*39b0*/  @!PT LDS RZ, [RZ] ;  /* 0x00000000fffff984 */ /* 0x000fe20000000800 */
[----:B------:R-:W-:Y:S01]  /*39c0*/  @!PT LDS RZ, [RZ] ;  /* 0x00000000fffff984 */ /* 0x000fe20000000800 */
[----:B------:R-:W-:Y:S01]  /*39d0*/  @!PT LDS RZ, [RZ] ;  /* 0x00000000fffff984 */ /* 0x000fe20000000800 */
[----:B------:R2:W-:Y:S06]  /*39e0*/  MEMBAR.ALL.CTA ;  /* 0x0000000000007992 */ /* 0x0005ec0000008000 */
[----:B--2---:R-:W2:Y:S02]  /*39f0*/  FENCE.VIEW.ASYNC.S ;  /* 0x00000000000073c6 */ /* 0x004ea40000000000 */
[----:B--2---:R2:W-:Y:S01]  /*3a00*/  SYNCS.ARRIVE.TRANS64.RED.A1T0 RZ, [R3+URZ], RZ ;  /* 0x000000ff03ff79a7 */ /* 0x0045e200081004ff */
[----:B------:R2:W3:Y:S01]  /*3a10*/  @P0 SYNCS.PHASECHK.TRANS64.TRYWAIT P2, [UR4], R2 ;  /* 0x00000002ff0005a7 */ /* 0x0004e20008041104 */
[----:B------:R-:W-:Y:S01]  /*3a20*/  ULEA.HI UR4, UR22, UR22, URZ, 0x1 ;  /* 0x0000001616047291 */ /* 0x000fe2000f8f08ff */
[----:B-1----:R-:W-:-:S03]  /*3a30*/  LOP3.LUT P1, RZ, R6, 0x1, RZ, 0xc0, !PT ;  /* 0x0000000106ff7812 */ /* 0x002fc6000782c0ff */
[----:B------:R-:W-:Y:S02]  /*3a40*/  USHF.L.U32 UR18, UR4, 0x7, URZ ;  /* 0x0000000704127899 */ /* 0x000fe400080006ff */
[----:B------:R-:W-:Y:S02]  /*3a50*/  ULOP3.LUT UR4, UR4, 0xffe, URZ, 0xc0, !UPT ;  /* 0x00000ffe04047892 */ /* 0x000fe4000f8ec0ff */
[----:B------:R-:W-:Y:S02]  /*3a60*/  ULOP3.LUT UR18, UR18, 0xffffff00, URZ, 0xc0, !UPT ;  /* 0xffffff0012127892 */ /* 0x000fe4000f8ec0ff */
[----:B------:R-:W-:Y:S02]  /*3a70*/  UIADD3 UR4, UPT, UPT, -UR4, UR22, URZ ;  /* 0x0000001604047290 */ /* 0x000fe4000fffe1ff */
[----:B------:R-:W-:Y:S01]  /*3a80*/  UIADD3 UR18, UPT, UPT, UR30, UR18, URZ ;  /* 0x000000121e127290 */ /* 0x000fe2000fffe0ff */
[----:B------:R-:W1:Y:S03]  /*3a90*/  SYNCS.PHASECHK.TRANS64.TRYWAIT P0, [UR23+0x120], R0 ;  /* 0x00012000ff0075a7 */ /* 0x000e660008001117 */
[----:B------:R-:W-:Y:S01]  /*3aa0*/  ULEA UR18, UR4, UR18, 0x14 ;  /* 0x0000001204127291 */ /* 0x000fe2000f8ea0ff */
[----:B-123--:R-:W-:Y:S11]  /*3ab0*/  @!P0 BRA `(.L_x_67) ;  /* 0x00000064006c8947 */ /* 0x00eff60003800000 */
.L_x_171:
[----:B------:R-:W-:Y:S01]  /*3ac0*/  IADD3 R10, PT, PT, R10, 0x1, RZ ;  /* 0x000000010a0a7810 */ /* 0x000fe20007ffe0ff */
[----:B------:R-:W-:Y:S06]  /*3ad0*/  BRA.U !UP4, `(.L_x_68) ;  /* 0x000000010c987547 */ /* 0x000fec000b800000 */
[----:B------:R-:W-:Y:S01]  /*3ae0*/  UPLOP3.LUT UP2, UPT, UPT, UPT, UPT, 0x40, 0x4 ;  /* 0x000000000004789c */ /* 0x000fe20003f4e870 */
[----:B------:R-:W-:Y:S01]  /*3af0*/  UMOV UR16, UR29 ;  /* 0x0000001d00107c82 */ /* 0x000fe20008000000 */
[----:B------:R-:W-:Y:S01]  /*3b00*/  UMOV UR15, UR28 ;  /* 0x0000001c000f7c82 */ /* 0x000fe20008000000 */
[----:B------:R-:W-:-:S08]  /*3b10*/  UMOV UR6, UR14 ;  /* 0x0000000e00067c82 */ /* 0x000fd00008000000 */
.L_x_71:
[----:B------:R-:W-:Y:S02]  /*3b20*/  UIADD3 UR16, UPT, UPT, UR16, 0x1, URZ ;  /* 0x0000000110107890 */ /* 0x000fe4000fffe0ff */
[----:B--2---:R-:W-:Y:S02]  /*3b30*/  ULEA UR5, UR6, UR17, 0x3 ;  /* 0x0000001106057291 */ /* 0x004fe4000f8e18ff */
[----:B------:R-:W-:Y:S01]  /*3b40*/  UISETP.NE.AND UP3, UPT, UR16, URZ, UPT ;  /* 0x000000ff1000728c */ /* 0x000fe2000bf65270 */
[----:B---3--:R-:W-:Y:S10]  /*3b50*/  @P2 BRA `(.L_x_69) ;  /* 0x00000000000c2947 */ /* 0x008ff40003800000 */
[----:B-1----:R-:W-:Y:S04]  /*3b60*/  SHF.L.U32 R3, R8, 0x1f, RZ ;  /* 0x0000001f08037819 */ /* 0x002fe800000006ff */
[----:B------:R-:W1:Y:S02]  /*3b70*/  SYNCS.PHASECHK.TRANS64.TRYWAIT P0, [UR5], R3 ;  /* 0x00000003ff0075a7 */ /* 0x000e640008001105 */
[----:B-1----:R-:W-:Y:S05]  /*3b80*/  @!P0 BRA `(.L_x_70) ;  /* 0x0000006400508947 */ /* 0x002fea0003800000 */
.L_x_69:
[----:B------:R-:W-:Y:S01]  /*3b90*/  UISETP.NE.AND UP0, UPT, UR15, 0x1, UPT ;  /* 0x000000010f00788c */ /* 0x000fe2000bf05270 */
[----:B------:R-:W-:Y:S01]  /*3ba0*/  PLOP3.LUT P2, PT, PT, PT, PT, 0x80, 0x8 ;  /* 0x000000000008781c */ /* 0x000fe20003f4f070 */
[----:B------:R-:W-:Y:S02]  /*3bb0*/  UIADD3 UR4, UPT, UPT, UR6, 0x1, URZ ;  /* 0x0000000106047890 */ /* 0x000fe4000fffe0ff */
[----:B------:R-:W-:Y:S02]  /*3bc0*/  ULEA UR12, UR6, UR21, 0xa ;  /* 0x00000015060c7291 */ /* 0x000fe4000f8e50ff */
[----:B------:R-:W-:Y:S01]  /*3bd0*/  UISETP.NE.AND UP1, UPT, UR4, 0x9, UPT ;  /* 0x000000090400788c */ /* 0x000fe2000bf25270 */
[----:B------:R-:W-:Y:S01]  /*3be0*/  PLOP3.LUT P0, PT, PT, PT, UP0, 0x80, 0x8 ;  /* 0x000000000008781c */ /* 0x000fe20003f0f008 */
[----:B------:R-:W-:Y:S02]  /*3bf0*/  UIADD3 UR10, UPT, UPT, UR12, 0x2, URZ ;  /* 0x000000020c0a7890 */ /* 0x000fe4000fffe0ff */
[----:B------:R-:W-:Y:S02]  /*3c00*/  USEL UR7, URZ, 0x1, UP1 ;  /* 0x00000001ff077887 */ /* 0x000fe40008800000 */
[----:B------:R-:W-:Y:S02]  /*3c10*/  USEL UR14, UR4, URZ, UP1 ;  /* 0x000000ff040e7287 */ /* 0x000fe40008800000 */
[----:B------:R-:W-:Y:S02]  /*3c20*/  UIADD3 UR15, UPT, UPT, UR15, -0x1, URZ ;  /* 0xffffffff0f0f7890 */ /* 0x000fe4000fffe0ff */
[----:B------:R-:W-:Y:S01]  /*3c30*/  @UP0 ULEA UR4, UR14, UR17, 0x3 ;  /* 0x000000110e040291 */ /* 0x000fe2000f8e18ff */
[----:B------:R-:W-:Y:S01]  /*3c40*/  LOP3.LUT R8, R8, UR7, RZ, 0x3c, !PT ;  /* 0x0000000708087c12 */ /* 0x000fe2000f8e3cff */
[----:B------:R-:W-:Y:S01]  /*3c50*/  UIADD3 UR7, UPT, UPT, UR5, 0x48, URZ ;  /* 0x0000004805077890 */ /* 0x000fe2000fffe0ff */
[----:B------:R-:W-:Y:S02]  /*3c60*/  UMOV UR13, 0x80004020 ;  /* 0x80004020000d7882 */ /* 0x000fe40000000000 */
[----:B-1----:R-:W-:Y:S01]  /*3c70*/  @P0 SHF.L.U32 R0, R8, 0x1f, RZ ;  /* 0x0000001f08000819 */ /* 0x002fe200000006ff */
[----:B------:R-:W-:Y:S01]  /*3c80*/  UMOV UR5, 0x80004020 ;  /* 0x8000402000057882 */ /* 0x000fe20000000000 */
[----:B------:R-:W-:Y:S01]  /*3c90*/  UMOV UR11, 0x80004020 ;  /* 0x80004020000b7882 */ /* 0x000fe20000000000 */
[----:B------:R-:W-:Y:S01]  /*3ca0*/  UMOV UR9, 0x80004020 ;  /* 0x8000402000097882 */ /* 0x000fe20000000000 */
[----:B------:R2:W3:Y:S01]  /*3cb0*/  @P0 SYNCS.PHASECHK.TRANS64.TRYWAIT P2, [UR4], R0 ;  /* 0x00000000ff0005a7 */ /* 0x0004e20008041104 */
[----:B------:R-:W-:Y:S03]  /*3cc0*/  ULEA UR4, UR6, UR20, 0x8 ;  /* 0x0000001406047291 */ /* 0x000fe6000f8e40ff */
[----:B------:R-:W-:Y:S01]  /*3cd0*/  UMOV UR6, UR14 ;  /* 0x0000000e00067c82 */ /* 0x000fe20008000000 */
[----:B------:R-:W-:Y:S05]  /*3ce0*/  UIADD3 UR8, UPT, UPT, UR4, 0x2, URZ ;  /* 0x0000000204087890 */ /* 0x000fea000fffe0ff */
[----:B------:R2:W-:Y:S01]  /*3cf0*/  UTCHMMA gdesc[UR4], gdesc[UR12], tmem[UR18], tmem[UR26], idesc[UR27], UP2 ;  /* 0x00ff1a0c040075ea */ /* 0x0005e20009000012 */
[----:B------:R-:W-:Y:S03]  /*3d00*/  UPLOP3.LUT UP2, UPT, UPT, UPT, UPT, 0x80, 0x8 ;  /* 0x000000000008789c */ /* 0x000fe60003f4f070 */
[----:B------:R2:W-:Y:S01]  /*3d10*/  UTCHMMA gdesc[UR8], gdesc[UR10], tmem[UR18], tmem[UR24], idesc[UR25], UPT ;  /* 0x00ff180a080075ea */ /* 0x0005e2000b800012 */
[----:B------:R2:W-:Y:S01]  /*3d20*/  UTCBAR.MULTICAST [UR7], URZ, UR19 ;  /* 0x000000ff070073e9 */ /* 0x0005e20008000813 */
[----:B------:R-:W-:Y:S06]  /*3d30*/  BRA.U UP3, `(.L_x_71) ;  /* 0xfffffffd03787547 */ /* 0x000fec000b83ffff */
.L_x_68:
[----:B--2---:R-:W-:Y:S01]  /*3d40*/  UIADD3 UR4, UPT, UPT, UR22, 0x1, URZ ;  /* 0x0000000116047890 */ /* 0x004fe2000fffe0ff */
[C---:B------:R-:W-:Y:S01]  /*3d50*/  ISETP.NE.AND P0, PT, R10.reuse, 0x2, PT ;  /* 0x000000020a00780c */ /* 0x040fe20003f05270 */
[----:B------:R-:W-:Y:S02]  /*3d60*/  UIADD3 UR5, UPT, UPT, UR23, 0x100, URZ ;  /* 0x0000010017057890 */ /* 0x000fe4000fffe0ff */
[----:B------:R-:W-:Y:S01]  /*3d70*/  UISETP.NE.AND UP0, UPT, UR4, 0x4, UPT ;  /* 0x000000040400788c */ /* 0x000fe2000bf05270 */
[----:B-1----:R-:W-:Y:S02]  /*3d80*/  SEL R0, RZ, 0x1, P0 ;  /* 0x00000001ff007807 */ /* 0x002fe40000000000 */
[----:B------:R-:W-:Y:S01]  /*3d90*/  SEL R10, R10, RZ, P0 ;  /* 0x000000ff0a0a7207 */ /* 0x000fe20000000000 */
[----:B------:R-:W-:Y:S01]  /*3da0*/  USEL UR6, URZ, 0x1, UP0 ;  /* 0x00000001ff067887 */ /* 0x000fe20008000000 */
[----:B------:R-:W-:Y:S01]  /*3db0*/  LOP3.LUT R9, R9, R0, RZ, 0x3c, !PT ;  /* 0x0000000009097212 */ /* 0x000fe200078e3cff */
[----:B------:R-:W-:Y:S01]  /*3dc0*/  USEL UR22, UR4, URZ, UP0 ;  /* 0x000000ff04167287 */ /* 0x000fe20008000000 */
[----:B------:R1:W-:Y:S03]  /*3dd0*/  UTCBAR [UR5], URZ ;  /* 0x000000ff050073e9 */ /* 0x0003e600080000ff */
[----:B------:R-:W-:Y:S01]  /*3de0*/  LOP3.LUT R11, R11, UR6, RZ, 0x3c, !PT ;  /* 0x000000060b0b7c12 */ /* 0x000fe2000f8e3cff */
[----:B------:R-:W-:Y:S07]  /*3df0*/  @P1 BRA `(.L_x_72) ;  /* 0xfffffff800b01947 */ /* 0x000fee000383ffff */
[----:B------:R-:W2:Y:S01]  /*3e00*/  S2UR UR8, SR_CgaCtaId ;  /* 0x00000000000879c3 */ /* 0x000ea20000008800 */
[----:B------:R-:W-:Y:S01]  /*3e10*/  ELECT P0, URZ, PT ;  /* 0x0000000000ff782f */ /* 0x000fe20003800000 */
[----:B------:R-:W-:Y:S01]  /*3e20*/  IMAD.MOV.U32 R0, RZ, RZ, 0x1 ;  /* 0x00000001ff007424 */ /* 0x000fe200078e00ff */
[----:B------:R-:W-:Y:S01]  /*3e30*/  UIADD3 UR17, UPT, UPT, UR17, 0x120, URZ ;  /* 0x0000012011117890 */ /* 0x000fe2000fffe0ff */
[----:B------:R-:W-:Y:S01]  /*3e40*/  SHF.L.U32 R3, R11, 0x1f, RZ ;  /* 0x0000001f0b037819 */ /* 0x000fe200000006ff */
[----:B------:R-:W-:-:S03]  /*3e50*/  UMOV UR4, 0x40 ;  /* 0x0000004000047882 */ /* 0x000fc60000000000 */
[----:B------:R-:W-:Y:S01]  /*3e60*/  UVIRTCOUNT.DEALLOC.SMPOOL 0x80 ;  /* 0x000000800000784c */ /* 0x000fe20000000000 */
[----:B--2---:R-:W-:Y:S02]  /*3e70*/  ULEA UR8, UR8, UR4, 0x18 ;  /* 0x0000000408087291 */ /* 0x004fe4000f8ec0ff */
[----:B------:R-:W-:-:S07]  /*3e80*/  ULEA UR4, UR22, UR17, 0x3 ;  /* 0x0000001116047291 */ /* 0x000fce000f8e18ff */
[----:B------:R2:W-:Y:S02]  /*3e90*/  @P0 STS.U8 [UR8+0x1c], R0 ;  /* 0x00001c00ff000988 */ /* 0x0005e40008000008 */
[----:B------:R-:W4:Y:S02]  /*3ea0*/  SYNCS.PHASECHK.TRANS64.TRYWAIT P0, [UR4], R3 ;  /* 0x00000003ff0075a7 */ /* 0x000f240008001104 */
[----:B--2-4-:R-:W-:Y:S05]  /*3eb0*/  @!P0 BRA `(.L_x_73) ;  /* 0x00000060009c8947 */ /* 0x014fea0003800000 */
.L_x_174:
[----:B------:R-:W-:-:S04]  /*3ec0*/  UIADD3 UR4, UPT, UPT, UR22, 0x1, URZ ;  /* 0x0000000116047890 */ /* 0x000fc8000fffe0ff */
[----:B------:R-:W-:-:S04]  /*3ed0*/  UISETP.NE.AND UP0, UPT, UR4, 0x4, UPT ;  /* 0x000000040400788c */ /* 0x000fc8000bf05270 */
[----:B------:R-:W-:Y:S02]  /*3ee0*/  USEL UR6, URZ, 0x1, UP0 ;  /* 0x00000001ff067887 */ /* 0x000fe40008000000 */
[----:B------:R-:W-:-:S04]  /*3ef0*/  USEL UR4, UR4, URZ, UP0 ;  /* 0x000000ff04047287 */ /* 0x000fc80008000000 */
[----:B-1----:R-:W-:Y:S01]  /*3f00*/  ULEA UR5, UR4, UR17, 0x3 ;  /* 0x0000001104057291 */ /* 0x002fe2000f8e18ff */
[----:B------:R-:W-:-:S04]  /*3f10*/  LOP3.LUT R2, R11, UR6, RZ, 0x3c, !PT ;  /* 0x000000060b027c12 */ /* 0x000fc8000f8e3cff */
[----:B--2---:R-:W-:-:S04]  /*3f20*/  SHF.L.U32 R3, R2, 0x1f, RZ ;  /* 0x0000001f02037819 */ /* 0x004fc800000006ff */
[----:B------:R-:W1:Y:S02]  /*3f30*/  SYNCS.PHASECHK.TRANS64.TRYWAIT P0, [UR5], R3 ;  /* 0x00000003ff0075a7 */ /* 0x000e640008001105 */
[----:B-1----:R-:W-:Y:S05]  /*3f40*/  @!P0 BRA `(.L_x_74) ;  /* 0x0000006000908947 */ /* 0x002fea0003800000 */
.L_x_176:
        /* <DEDUP_REMOVED lines=9> */
.L_x_178:
[----:B------:R-:W-:-:S04]  /*3fe0*/  UIADD3 UR4, UPT, UPT, UR4, 0x1, URZ ;  /* 0x0000000104047890 */ /* 0x000fc8000fffe0ff */
[----:B------:R-:W-:-:S04]  /*3ff0*/  UISETP.NE.AND UP0, UPT, UR4, 0x4, UPT ;  /* 0x000000040400788c */ /* 0x000fc8000bf05270 */
[----:B------:R-:W-:Y:S02]  /*4000*/  USEL UR5, URZ, 0x1, UP0 ;  /* 0x00000001ff057887 */ /* 0x000fe40008000000 */
[----:B------:R-:W-:-:S04]  /*4010*/  USEL UR4, UR4, URZ, UP0 ;  /* 0x000000ff04047287 */ /* 0x000fc80008000000 */
[----:B------:R-:W-:Y:S01]  /*4020*/  ULEA UR4, UR4, UR17, 0x3 ;  /* 0x0000001104047291 */ /* 0x000fe2000f8e18ff */
[----:B-1----:R-:W-:-:S04]  /*4030*/  LOP3.LUT R3, R2, UR5, RZ, 0x3c, !PT ;  /* 0x0000000502037c12 */ /* 0x002fc8000f8e3cff */
[----:B------:R-:W-:-:S04]  /*4040*/  SHF.L.U32 R3, R3, 0x1f, RZ ;  /* 0x0000001f03037819 */ /* 0x000fc800000006ff */
[----:B------:R-:W1:Y:S02]  /*4050*/  SYNCS.PHASECHK.TRANS64.TRYWAIT P0, [UR4], R3 ;  /* 0x00000003ff0075a7 */ /* 0x000e640008001104 */
[----:B-1----:R-:W-:Y:S05]  /*4060*/  @!P0 BRA `(.L_x_76) ;  /* 0x0000006000788947 */ /* 0x002fea0003800000 */
.L_x_180:
[----:B------:R-:W-:Y:S01]  /*4070*/  NOP ;  /* 0x0000000000007918 */ /* 0x000fe20000000000 */
[----:B-1----:R-:W1:Y:S01]  /*4080*/  LDS R0, [UR8+0x14] ;  /* 0x00001408ff007984 */ /* 0x002e620008000800 */
[----:B------:R-:W-:Y:S01]  /*4090*/  ULOP3.LUT UR4, UR30, 0xffff, URZ, 0xc0, !UPT ;  /* 0x0000ffff1e047892 */ /* 0x000fe2000f8ec0ff */
[----:B------:R-:W-:Y:S01]  /*40a0*/  UMOV UR5, 0xffff ;  /* 0x0000ffff00057882 */ /* 0x000fe20000000000 */
[----:B------:R-:W-:Y:S02]  /*40b0*/  UMOV UR6, 0x1 ;  /* 0x0000000100067882 */ /* 0x000fe40000000000 */
[----:B------:R-:W-:-:S04]  /*40c0*/  USHF.R.U32.HI UR4, URZ, 0x5, UR4 ;  /* 0x00000005ff047899 */ /* 0x000fc80008011604 */
[----:B------:R-:W-:Y:S02]  /*40d0*/  USHF.L.U32 UR5, UR5, UR4, URZ ;  /* 0x0000000405057299 */ /* 0x000fe400080006ff */
[----:B------:R-:W-:-:S04]  /*40e0*/  USHF.L.U32 UR4, UR6, UR4, URZ ;  /* 0x0000000406047299 */ /* 0x000fc800080006ff */
[----:B-1----:R-:W-:-:S04]  /*40f0*/  LOP3.LUT R0, R0, UR5, RZ, 0xc0, !PT ;  /* 0x0000000500007c12 */ /* 0x002fc8000f8ec0ff */
[----:B------:R-:W-:-:S13]  /*4100*/  ISETP.NE.AND P0, PT, R0, UR5, PT ;  /* 0x0000000500007c0c */ /* 0x000fda000bf05270 */
[----:B------:R-:W-:Y:S05]  /*4110*/  @P0 BRA `(.L_x_77) ;  /* 0x0000000000580947 */ /* 0x000fea0003800000 */
[----:B------:R-:W1:Y:S02]  /*4120*/  LDS R0, [UR8+0x18] ;  /* 0x00001808ff007984 */ /* 0x000e640008000800 */
[----:B-1----:R-:W-:-:S04]  /*4130*/  LOP3.LUT R0, R0, UR4, RZ, 0xc0, !PT ;  /* 0x0000000400007c12 */ /* 0x002fc8000f8ec0ff */
[----:B------:R-:W-:-:S13]  /*4140*/  ISETP.NE.AND P0, PT, R0, UR4, PT ;  /* 0x0000000400007c0c */ /* 0x000fda000bf05270 */
[----:B------:R-:W-:Y:S05]  /*4150*/  @P0 BRA `(.L_x_78) ;  /* 0x00000000003c0947 */ /* 0x000fea0003800000 */
[----:B------:R-:W1:Y:S01]  /*4160*/  S2R R2, SR_LANEID ;  /* 0x0000000000027919 */ /* 0x000e620000000000 */
[----:B------:R-:W-:Y:S01]  /*4170*/  ULOP3.LUT UR5, URZ, UR5, URZ, 0x33, !UPT ;  /* 0x00000005ff057292 */ /* 0x000fe2000f8e33ff */
[----:B------:R-:W-:Y:S01]  /*4180*/  LOP3.LUT R4, RZ, UR4, RZ, 0x33, !PT ;  /* 0x00000004ff047c12 */ /* 0x000fe2000f8e33ff */
[----:B------:R-:W-:Y:S02]  /*4190*/  VOTEU.ANY UR4, UPT, PT ;  /* 0x0000000000047886 */ /* 0x000fe400038e0100 */
[----:B------:R-:W-:Y:S01]  /*41a0*/  UFLO.U32 UR4, UR4 ;  /* 0x00000004000472bd */ /* 0x000fe200080e0000 */
[----:B------:R-:W2:Y:S01]  /*41b0*/  REDUX UR6, R4 ;  /* 0x00000000040673c4 */ /* 0x000ea20000000000 */
[----:B------:R-:W-:-:S06]  /*41c0*/  IMAD.U32 R0, RZ, RZ, UR5 ;  /* 0x00000005ff007e24 */ /* 0x000fcc000f8e00ff */
[----:B------:R4:W-:Y:S01]  /*41d0*/  UTCATOMSWS.AND URZ, UR5 ;  /* 0x0000000500ff79e3 */ /* 0x0009e20008000000 */
[----:B------:R-:W3:Y:S01]  /*41e0*/  REDUX UR7, R0 ;  /* 0x00000000000773c4 */ /* 0x000ee20000000000 */
[----:B-1----:R-:W-:Y:S01]  /*41f0*/  ISETP.EQ.U32.AND P0, PT, R2, UR4, PT ;  /* 0x0000000402007c0c */ /* 0x002fe2000bf02070 */
[----:B--2---:R-:W-:Y:S01]  /*4200*/  IMAD.U32 R2, RZ, RZ, UR6 ;  /* 0x00000006ff027e24 */ /* 0x004fe2000f8e00ff */
[----:B---3--:R-:W-:-:S11]  /*4210*/  MOV R3, UR7 ;  /* 0x0000000700037c02 */ /* 0x008fd60008000f00 */
[----:B------:R4:W-:Y:S04]  /*4220*/  @P0 ATOMS.AND RZ, [UR8+0x14], R3 ;  /* 0x00001403ffff098c */ /* 0x0009e8000a800008 */
[----:B------:R4:W-:Y:S01]  /*4230*/  @P0 ATOMS.AND RZ, [UR8+0x18], R2 ;  /* 0x00001802ffff098c */ /* 0x0009e2000a800008 */
[----:B------:R-:W-:Y:S05]  /*4240*/  BRA `(.L_x_79) ;  /* 0x0000000000147947 */ /* 0x000fea0003800000 */
.L_x_78:
[----:B------:R-:W-:Y:S02]  /*4250*/  MOV R2, 0x4270 ;  /* 0x0000427000027802 */ /* 0x000fe40000000f00 */
[----:B---3-5:R-:W-:Y:S05]  /*4260*/  CALL.REL.NOINC `($__internal_0_$__cuda_sm10x_tcgen05_guardrail_trap_col_being_dealloced_not_returned_by_alloc) ;  /* 0x0000006400607944 */ /* 0x028fea0003c00000 */
[----:B------:R-:W-:Y:S05]  /*4270*/  BRA `(.L_x_79) ;  /* 0x0000000000087947 */ /* 0x000fea0003800000 */
.L_x_77:
[----:B------:R-:W-:Y:S02]  /*4280*/  MOV R2, 0x42a0 ;  /* 0x000042a000027802 */ /* 0x000fe40000000f00 */
[----:B---3-5:R-:W-:Y:S05]  /*4290*/  CALL.REL.NOINC `($__internal_2_$__cuda_sm10x_tcgen05_guardrail_trap_unallocated_columns_being_dealloced) ;  /* 0x00000064006c7944 */ /* 0x028fea0003c00000 */
.L_x_79:
[----:B------:R-:W-:Y:S01]  /*42a0*/  NOP ;  /* 0x0000000000007918 */ /* 0x000fe20000000000 */
[----:B----4-:R-:W-:Y:S05]  /*42b0*/  EXIT ;  /* 0x000000000000794d */ /* 0x010fea0003800000 */
.L_x_61:
[----:B------:R-:W-:-:S09]  /*42c0*/  UISETP.NE.OR UP0, UPT, UR17, 0x3, !UP3 ;  /* 0x000000031100788c */ /* 0x000fd2000df05670 */
[----:B------:R-:W-:Y:S05]  /*42d0*/  BRA.U UP0, `(.L_x_80) ;  /* 0x00000011005c7547 */ /* 0x000fea000b800000 */
[----:B------:R-:W2:Y:S01]  /*42e0*/  S2UR UR10, SR_CgaCtaId ;  /* 0x00000000000a79c3 */ /* 0x000ea20000008800 */
[----:B------:R-:W3:Y:S01]  /*42f0*/  LDCU UR31, c[0x0][0x370] ;  /* 0x00006e00ff1f77ac */ /* 0x000ee20008000800 */
[----:B------:R-:W-:Y:S02]  /*4300*/  HFMA2 R13, -RZ, RZ, 0, 0 ;  /* 0x00000000ff0d7431 */ /* 0x000fe400000001ff */
[----:B------:R-:W-:Y:S01]  /*4310*/  IMAD.MOV.U32 R15, RZ, RZ, 0x1 ;  /* 0x00000001ff0f7424 */ /* 0x000fe200078e00ff */
[----:B------:R-:W-:Y:S01]  /*4320*/  MOV R7, 0x2000 ;  /* 0x0000200000077802 */ /* 0x000fe20000000f00 */
[----:B------:R-:W3:Y:S01]  /*4330*/  LDCU.128 UR44, c[0x0][0xb10] ;  /* 0x00016200ff2c77ac */ /* 0x000ee20008000c00 */
[----:B------:R-:W-:Y:S01]  /*4340*/  IMAD.MOV.U32 R14, RZ, RZ, RZ ;  /* 0x000000ffff0e7224 */ /* 0x000fe200078e00ff */
[----:B------:R-:W4:Y:S01]  /*4350*/  LDC.64 R16, c[0x0][0x348] ;  /* 0x0000d200ff107b82 */ /* 0x000f220000000a00 */
[----:B------:R-:W1:Y:S01]  /*4360*/  LDCU UR30, c[0x0][0x374] ;  /* 0x00006e80ff1e77ac */ /* 0x000e620008000800 */
[----:B------:R-:W2:Y:S06]  /*4370*/  LDCU UR15, c[0x0][0xb0c] ;  /* 0x00016180ff0f77ac */ /* 0x000eac0008000800 */
[----:B------:R-:W4:Y:S01]  /*4380*/  LDC.64 R2, c[0x0][0x888] ;  /* 0x00022200ff027b82 */ /* 0x000f220000000a00 */
[----:B------:R-:W4:Y:S01]  /*4390*/  LDCU UR49, c[0x0][0xb20] ;  /* 0x00016400ff3177ac */ /* 0x000f220008000800 */
[----:B------:R-:W4:Y:S06]  /*43a0*/  LDCU UR4, c[0x0][0xb30] ;  /* 0x00016600ff0477ac */ /* 0x000f2c0008000800 */
[----:B------:R-:W4:Y:S01]  /*43b0*/  LDC.64 R4, c[0x0][0x890] ;  /* 0x00022400ff047b82 */ /* 0x000f220000000a00 */
[----:B------:R-:W-:Y:S01]  /*43c0*/  UMOV UR21, 0x400 ;  /* 0x0000040000157882 */ /* 0x000fe20000000000 */
[----:B---3--:R-:W-:-:S02]  /*43d0*/  UIMAD.WIDE.U32 UR6, UR31, UR44, URZ ;  /* 0x0000002c1f0672a5 */ /* 0x008fc4000f8e00ff */
[----:B-1----:R-:W-:Y:S02]  /*43e0*/  UIMAD.WIDE.U32 UR8, UR30, UR47, URZ ;  /* 0x0000002f1e0872a5 */ /* 0x002fe4000f8e00ff */
[----:B--2---:R-:W-:Y:S02]  /*43f0*/  ULEA UR21, UR10, UR21, 0x18 ;  /* 0x000000150a157291 */ /* 0x004fe4000f8ec0ff */
[----:B------:R-:W-:Y:S02]  /*4400*/  UPLOP3.LUT UP3, UPT, UPT, UPT, UPT, 0x40, 0x4 ;  /* 0x000000000004789c */ /* 0x000fe40003f6e870 */
[----:B------:R-:W-:Y:S02]  /*4410*/  UIADD3 UR37, UPT, UPT, UR21, 0xa8, URZ ;  /* 0x000000a815257890 */ /* 0x000fe4000fffe0ff */
[----:B------:R-:W-:Y:S02]  /*4420*/  UIADD3 UR33, UPT, UPT, UR21, 0x90, URZ ;  /* 0x0000009015217890 */ /* 0x000fe4000fffe0ff */
[----:B------:R-:W-:-:S02]  /*4430*/  UIADD3 UR25, UPT, UPT, UR21, 0x98, URZ ;  /* 0x0000009815197890 */ /* 0x000fc4000fffe0ff */
[----:B------:R-:W-:Y:S01]  /*4440*/  UIADD3 UR17, UPT, UPT, UR21, 0xa0, URZ ;  /* 0x000000a015117890 */ /* 0x000fe2000fffe0ff */
[----:B------:R-:W-:Y:S01]  /*4450*/  UMOV UR6, UR7 ;  /* 0x0000000700067c82 */ /* 0x000fe20008000000 */
[----:B------:R-:W-:Y:S01]  /*4460*/  UMOV UR41, UR9 ;  /* 0x0000000900297c82 */ /* 0x000fe20008000000 */
[----:B------:R-:W-:Y:S02]  /*4470*/  UISETP.GE.AND UP0, UPT, UR42, 0x1, UPT ;  /* 0x000000012a00788c */ /* 0x000fe4000bf06270 */
[----:B------:R-:W-:Y:S01]  /*4480*/  UISETP.NE.AND UP4, UPT, UR42, 0x1, UPT ;  /* 0x000000012a00788c */ /* 0x000fe2000bf85270 */
[----:B------:R-:W1:Y:S01]  /*4490*/  LDCU.64 UR22, c[0x0][0xb28] ;  /* 0x00016500ff1677ac */ /* 0x000e620008000a00 */
[----:B------:R-:W-:Y:S02]  /*44a0*/  UISETP.NE.AND UP6, UPT, UR15, 0x1, UPT ;  /* 0x000000010f00788c */ /* 0x000fe4000bfc5270 */
[----:B------:R-:W-:Y:S02]  /*44b0*/  UISETP.NE.AND UP5, UPT, UR46, 0x1, UPT ;  /* 0x000000012e00788c */ /* 0x000fe4000bfa5270 */
[----:B------:R-:W-:-:S02]  /*44c0*/  UPRMT UR37, UR10, 0x654, UR37 ;  /* 0x000006540a257896 */ /* 0x000fc40008000025 */
[----:B------:R-:W-:Y:S02]  /*44d0*/  USHF.R.U32.HI UR43, URZ, UR45, UR6 ;  /* 0x0000002dff2b7299 */ /* 0x000fe40008011606 */
[----:B------:R-:W-:Y:S02]  /*44e0*/  UPRMT UR40, UR10, 0x654, UR33 ;  /* 0x000006540a287896 */ /* 0x000fe40008000021 */
[----:B------:R-:W-:Y:S02]  /*44f0*/  UPRMT UR39, UR10, 0x654, UR25 ;  /* 0x000006540a277896 */ /* 0x000fe40008000019 */
[----:B------:R-:W-:Y:S02]  /*4500*/  UPRMT UR38, UR10, 0x654, UR17 ;  /* 0x000006540a267896 */ /* 0x000fe40008000011 */
[----:B----4-:R-:W-:Y:S02]  /*4510*/  USHF.R.U32.HI UR41, URZ, UR49, UR41 ;  /* 0x00000031ff297299 */ /* 0x010fe40008011629 */
[----:B------:R-:W-:-:S11]  /*4520*/  UISETP.NE.AND UP2, UPT, UR4, 0x1, UPT ;  /* 0x000000010400788c */ /* 0x000fd6000bf45270 */
.L_x_91:
[C---:B------:R-:W-:Y:S02]  /*4530*/  LEA R12, R14.reuse, UR21, 0x3 ;  /* 0x000000150e0c7c11 */ /* 0x040fe4000f8e18ff */
[----:B------:R-:W-:Y:S02]  /*4540*/  SHF.L.U32 R9, R13, 0x1f, RZ ;  /* 0x0000001f0d097819 */ /* 0x000fe400000006ff */
[----:B------:R-:W-:Y:S02]  /*4550*/  LEA R10, R14, UR21, 0x4 ;  /* 0x000000150e0a7c11 */ /* 0x000fe4000f8e20ff */
[----:B--2---:R-:W2:Y:S02]  /*4560*/  SYNCS.PHASECHK.TRANS64.TRYWAIT P0, [R12+URZ+0xe0], R9 ;  /* 0x0000e0090c0075a7 */ /* 0x004ea400080011ff */
[----:B--2---:R-:W-:Y:S05]  /*4570*/  @!P0 BRA `(.L_x_81) ;  /* 0x0000005c004c8947 */ /* 0x004fea0003800000 */
.L_x_181:
[----:B--2---:R-:W2:Y:S01]  /*4580*/  LDS.128 R8, [R10+0x170] ;  /* 0x000170000a087984 */ /* 0x004ea20000000c00 */
[----:B------:R-:W-:Y:S01]  /*4590*/  UISETP.GE.AND UP0, UPT, UR42, 0x1, UPT ;  /* 0x000000012a00788c */ /* 0x000fe2000bf06270 */
[----:B------:R-:W-:Y:S01]  /*45a0*/  @!PT LDS RZ, [RZ] ;  /* 0x00000000fffff984 */ /* 0x000fe20000000800 */
[----:B------:R-:W-:Y:S01]  /*45b0*/  @!PT LDS RZ, [RZ] ;  /* 0x00000000fffff984 */ /* 0x000fe20000000800 */
[----:B------:R-:W-:Y:S01]  /*45c0*/  @!PT LDS RZ, [RZ] ;  /* 0x00000000fffff984 */ /* 0x000fe20000000800 */
[----:B------:R-:W-:Y:S01]  /*45d0*/  @!PT LDS RZ, [RZ] ;  /* 0x00000000fffff984 */ /* 0x000fe20000000800 */
[----:B------:R3:W-:Y:S06]  /*45e0*/  MEMBAR.ALL.CTA ;  /* 0x0000000000007992 */ /* 0x0007ec0000008000 */
[----:B---3--:R-:W3:Y:S01]  /*45f0*/  FENCE.VIEW.ASYNC.S ;  /* 0x00000000000073c6 */ /* 0x008ee20000000000 */
[----:B--2---:R-:W-:Y:S11]  /*4600*/  LOP3.LUT P0, RZ, R10, 0x1, RZ, 0xc0, !PT ;  /* 0x000000010aff7812 */ /* 0x004ff6000780c0ff */
[----:B------:R-:W-:Y:S02]  /*4610*/  @!UPT UIADD3 URZ, UPT, UPT, URZ, URZ, URZ ;  /* 0x000000fffffff290 */ /* 0x000fe4000fffe0ff */
[----:B---3--:R-:W-:Y:S01]  /*4620*/  VOTEU.ANY UP1, P0 ;  /* 0x0000000000ff7886 */ /* 0x008fe20000020100 */
[----:B------:R-:W-:Y:S11]  /*4630*/  PLOP3.LUT P0, PT, PT, PT, UP1, 0x80, 0x8 ;  /* 0x000000000008781c */ /* 0x000ff60003f0f018 */
[----:B------:R-:W-:Y:S02]  /*4640*/  @!UPT UIADD3 URZ, UPT, UPT, URZ, URZ, URZ ;  /* 0x000000fffffff290 */ /* 0x000fe4000fffe0ff */
[----:B------:R-:W-:Y:S02]  /*4650*/  @P0 SHF.R.U32.HI R0, RZ, 0x10, R9 ;  /* 0x00000010ff000819 */ /* 0x000fe40000011609 */
[----:B------:R-:W-:Y:S02]  /*4660*/  @P0 MOV R6, R8 ;  /* 0x0000000800060202 */ /* 0x000fe40000000f00 */
[----:B------:R-:W-:Y:S01]  /*4670*/  @P0 R2UR UR4, R0 ;  /* 0x00000000000402ca */ /* 0x000fe200000e0000 */
[----:B------:R-:W-:Y:S01]  /*4680*/  VIADD R0, R12, 0xf0 ;  /* 0x000000f00c007836 */ /* 0x000fe20000000000 */
[----:B------:R-:W-:Y:S02]  /*4690*/  @P0 LOP3.LUT R8, R9, 0xffff, RZ, 0xc0, !PT ;  /* 0x0000ffff09080812 */ /* 0x000fe400078ec0ff */
[----:B------:R-:W-:Y:S02]  /*46a0*/  @P0 R2UR UR6, R6 ;  /* 0x00000000060602ca */ /* 0x000fe400000e0000 */
[----:B------:R-:W-:Y:S02]  /*46b0*/  PRMT R0, RZ, 0x654, R0 ;  /* 0x00000654ff007816 */ /* 0x000fe40000000000 */
[----:B------:R-:W-:Y:S02]  /*46c0*/  @P0 R2UR UR5, R8 ;  /* 0x00000000080502ca */ /* 0x000fe400000e0000 */
[----:B------:R2:W-:Y:S03]  /*46d0*/  SYNCS.ARRIVE.TRANS64.RED.A1T0 RZ, [R0+URZ], RZ ;  /* 0x000000ff00ff79a7 */ /* 0x0005e600081004ff */
[----:B------:R-:W-:Y:S04]  /*46e0*/  @UP1 UMOV UR29, UR4 ;  /* 0x00000004001d1c82 */ /* 0x000fe80008000000 */
[----:B------:R-:W-:Y:S04]  /*46f0*/  @UP1 UMOV UR14, UR6 ;  /* 0x00000006000e1c82 */ /* 0x000fe80008000000 */
[----:B------:R-:W-:Y:S01]  /*4700*/  @UP1 UMOV UR13, UR5 ;  /* 0x00000005000d1c82 */ /* 0x000fe20008000000 */
[----:B------:R-:W-:Y:S05]  /*4710*/  BRA.U !UP0, `(.L_x_82) ;  /* 0x0000000108a47547 */ /* 0x000fea000b800000 */
[----:B------:R-:W-:Y:S02]  /*4720*/  UIMAD.WIDE.U32 UR18, UR13, UR47, URZ ;  /* 0x0000002f0d1272a5 */ /* 0x000fe4000f8e00ff */
[----:B------:R-:W-:Y:S02]  /*4730*/  UIMAD.WIDE.U32 UR26, UR14, UR44, URZ ;  /* 0x0000002c0e1a72a5 */ /* 0x000fe4000f8e00ff */
[----:B------:R-:W-:Y:S02]  /*4740*/  USEL UR4, UR30, UR41, !UP5 ;  /* 0x000000291e047287 */ /* 0x000fe4000e800000 */
[----:B------:R-:W-:Y:S02]  /*4750*/  USEL UR7, UR31, UR43, !UP6 ;  /* 0x0000002b1f077287 */ /* 0x000fe4000f000000 */
[----:B-1----:R-:W-:Y:S02]  /*4760*/  UIMAD.WIDE.U32 UR8, UR4, UR22, URZ ;  /* 0x00000016040872a5 */ /* 0x002fe4000f8e00ff */
[----:B------:R-:W-:Y:S01]  /*4770*/  UIMAD.WIDE.U32 UR10, UR7, UR22, URZ ;  /* 0x00000016070a72a5 */ /* 0x000fe2000f8e00ff */
[----:B------:R-:W-:Y:S02]  /*4780*/  UMOV UR5, UR19 ;  /* 0x0000001300057c82 */ /* 0x000fe40008000000 */
[----:B------:R-:W-:Y:S03]  /*4790*/  USHF.R.U32.HI UR6, URZ, UR49, UR5 ;  /* 0x00000031ff067299 */ /* 0x000fe60008011605 */
[----:B------:R-:W-:Y:S01]  /*47a0*/  UMOV UR5, UR27 ;  /* 0x0000001b00057c82 */ /* 0x000fe20008000000 */
[----:B------:R-:W-:Y:S02]  /*47b0*/  USEL UR6, UR13, UR6, !UP5 ;  /* 0x000000060d067287 */ /* 0x000fe4000e800000 */
[----:B------:R-:W-:Y:S03]  /*47c0*/  USHF.R.U32.HI UR12, URZ, UR45, UR5 ;  /* 0x0000002dff0c7299 */ /* 0x000fe60008011605 */
[----:B------:R-:W-:Y:S02]  /*47d0*/  UMOV UR5, UR9 ;  /* 0x0000000900057c82 */ /* 0x000fe40008000000 */
[----:B------:R-:W-:Y:S03]  /*47e0*/  @UP4 USHF.R.U32.HI UR4, URZ, UR23, UR5 ;  /* 0x00000017ff044299 */ /* 0x000fe60008011605 */
[----:B------:R-:W-:Y:S01]  /*47f0*/  UMOV UR5, UR11 ;  /* 0x0000000b00057c82 */ /* 0x000fe20008000000 */
[----:B------:R-:W-:Y:S02]  /*4800*/  UIMAD UR4, UR42, UR4, URZ ;  /* 0x000000042a0472a4 */ /* 0x000fe4000f8e02ff */
[----:B------:R-:W-:Y:S02]  /*4810*/  @UP4 USHF.R.U32.HI UR7, URZ, UR23, UR5 ;  /* 0x00000017ff074299 */ /* 0x000fe40008011605 */
[----:B------:R-:W-:Y:S02]  /*4820*/  UIMAD.WIDE.U32 UR10, UR6, UR22, URZ ;  /* 0x00000016060a72a5 */ /* 0x000fe4000f8e00ff */
[----:B------:R-:W-:Y:S02]  /*4830*/  USEL UR5, UR14, UR12, !UP6 ;  /* 0x0000000c0e057287 */ /* 0x000fe4000f000000 */
[----:B------:R-:W-:Y:S02]  /*4840*/  UIMAD UR8, UR42, UR7, URZ ;  /* 0x000000072a0872a4 */ /* 0x000fe4000f8e02ff */
[----:B------:R-:W-:Y:S03]  /*4850*/  UISETP.GE.AND UP0, UPT, UR6, UR4, UPT ;  /* 0x000000040600728c */ /* 0x000fe6000bf06270 */
[----:B------:R-:W-:Y:S01]  /*4860*/  UMOV UR4, UR11 ;  /* 0x0000000b00047c82 */ /* 0x000fe20008000000 */
[----:B------:R-:W-:Y:S02]  /*4870*/  UISETP.GE.OR UP0, UPT, UR5, UR8, UP0 ;  /* 0x000000080500728c */ /* 0x000fe40008706670 */
[----:B------:R-:W-:Y:S02]  /*4880*/  USHF.R.U32.HI UR4, URZ, UR23, UR4 ;  /* 0x00000017ff047299 */ /* 0x000fe40008011604 */
[----:B------:R-:W-:Y:S02]  /*4890*/  UIMAD.WIDE.U32 UR8, UR5, UR22, URZ ;  /* 0x00000016050872a5 */ /* 0x000fe4000f8e00ff */
[----:B------:R-:W-:Y:S04]  /*48a0*/  USEL UR10, UR6, UR4, !UP4 ;  /* 0x00000004060a7287 */ /* 0x000fe8000e000000 */
[----:B------:R-:W-:Y:S01]  /*48b0*/  UIADD3 UR11, UPT, UPT, -UR10, URZ, URZ ;  /* 0x000000ff0a0b7290 */ /* 0x000fe2000fffe1ff */
[----:B------:R-:W-:Y:S02]  /*48c0*/  @!UP0 UMOV UR4, UR9 ;  /* 0x0000000900048c82 */ /* 0x000fe40008000000 */
[----:B------:R-:W-:Y:S02]  /*48d0*/  @!UP0 USHF.R.U32.HI UR4, URZ, UR23, UR4 ;  /* 0x00000017ff048299 */ /* 0x000fe40008011604 */
[----:B------:R-:W-:Y:S02]  /*48e0*/  UIMAD UR8, UR42, UR11, UR6 ;  /* 0x0000000b2a0872a4 */ /* 0x000fe4000f8e0206 */
[----:B------:R-:W-:Y:S04]  /*48f0*/  @!UP0 USEL UR4, UR5, UR4, !UP4 ;  /* 0x0000000405048287 */ /* 0x000fe8000e000000 */
[----:B------:R-:W-:Y:S02]  /*4900*/  @!UP0 UIMAD UR8, UR7, UR8, UR4 ;  /* 0x00000008070882a4 */ /* 0x000fe4000f8e0204 */
[----:B------:R-:W-:Y:S02]  /*4910*/  @!UP0 UIADD3 UR9, UPT, UPT, UR10, -UR4, URZ ;  /* 0x800000040a098290 */ /* 0x000fe4000fffe0ff */
[----:B------:R-:W-:Y:S02]  /*4920*/  UIADD3 UR4, UPT, UPT, -UR5, URZ, URZ ;  /* 0x000000ff05047290 */ /* 0x000fe4000fffe1ff */
[----:B------:R-:W-:Y:S02]  /*4930*/  UIADD3 UR7, UPT, UPT, -UR6, URZ, URZ ;  /* 0x000000ff06077290 */ /* 0x000fe4000fffe1ff */
[----:B------:R-:W-:Y:S02]  /*4940*/  @!UP0 UIMAD UR6, UR9, UR42, UR5 ;  /* 0x0000002a090682a4 */ /* 0x000fe4000f8e0205 */
[----:B------:R-:W-:Y:S02]  /*4950*/  UIMAD UR14, UR15, UR4, UR14 ;  /* 0x000000040f0e72a4 */ /* 0x000fe4000f8e020e */
[----:B------:R-:W-:Y:S01]  /*4960*/  UIMAD UR13, UR46, UR7, UR13 ;  /* 0x000000072e0d72a4 */ /* 0x000fe2000f8e020d */
[----:B------:R-:W-:Y:S02]  /*4970*/  @!UP0 UMOV UR5, UR8 ;  /* 0x0000000800058c82 */ /* 0x000fe40008000000 */
[----:B------:R-:W-:Y:S02]  /*4980*/  UIMAD UR14, UR5, UR15, UR14 ;  /* 0x0000000f050e72a4 */ /* 0x000fe4000f8e020e */
[----:B------:R-:W-:Y:S11]  /*4990*/  UIMAD UR13, UR6, UR46, UR13 ;  /* 0x0000002e060d72a4 */ /* 0x000ff6000f8e020d */
[----:B------:R-:W-:Y:S01]  /*49a0*/  @!UPT UIADD3 URZ, UPT, UPT, URZ, URZ, URZ ;  /* 0x000000fffffff290 */ /* 0x000fe2000fffe0ff */
.L_x_82:
[----:B------:R-:W3:Y:S01]  /*49b0*/  @!UP2 LDCU.128 UR8, c[0x0][0xb10] ;  /* 0x00016200ff08a7ac */ /* 0x000ee20008000c00 */
[C---:B------:R-:W-:Y:S02]  /*49c0*/  ISETP.NE.U32.AND P1, PT, R4.reuse, RZ, PT ;  /* 0x000000ff0400720c */ /* 0x040fe40003f25070 */
[----:B------:R-:W-:Y:S02]  /*49d0*/  ISETP.NE.U32.AND P0, PT, R4, RZ, PT ;  /* 0x000000ff0400720c */ /* 0x000fe40003f05070 */
[C---:B------:R-:W-:Y:S02]  /*49e0*/  ISETP.NE.AND.EX P1, PT, R5.reuse, RZ, PT, P1 ;  /* 0x000000ff0500720c */ /* 0x040fe40003f25310 */
[----:B------:R-:W-:Y:S01]  /*49f0*/  ISETP.NE.AND.EX P0, PT, R5, RZ, PT, P0 ;  /* 0x000000ff0500720c */ /* 0x000fe20003f05300 */
[----:B------:R-:W4:Y:S01]  /*4a00*/  @!UP2 LDCU UR5, c[0x0][0xb0c] ;  /* 0x00016180ff05a7ac */ /* 0x000f220008000800 */
[----:B------:R-:W-:Y:S01]  /*4a10*/  SHF.L.U32 R9, R15, 0x1f, RZ ;  /* 0x0000001f0f097819 */ /* 0x000fe200000006ff */
[----:B------:R-:W-:Y:S02]  /*4a20*/  USHF.L.U32 UR35, UR16, 0x6, URZ ;  /* 0x0000000610237899 */ /* 0x000fe400080006ff */
[----:B------:R-:W-:Y:S02]  /*4a30*/  USHF.L.U32 UR34, UR20, 0x8, URZ ;  /* 0x0000000814227899 */ /* 0x000fe400080006ff */
[----:B---3--:R-:W-:Y:S07]  /*4a40*/  UIMAD.WIDE.U32 UR6, UR14, UR8, URZ ;  /* 0x000000080e0672a5 */ /* 0x008fee000f8e00ff */
[----:B------:R-:W-:Y:S01]  /*4a50*/  @!UP2 UMOV UR4, UR7 ;  /* 0x000000070004ac82 */ /* 0x000fe20008000000 */
[----:B----4-:R-:W-:Y:S02]  /*4a60*/  @!UP2 UISETP.NE.AND UP0, UPT, UR5, 0x1, UPT ;  /* 0x000000010500a88c */ /* 0x010fe4000bf05270 */
[----:B------:R-:W-:Y:S02]  /*4a70*/  @!UP2 USHF.R.U32.HI UR4, URZ, UR9, UR4 ;  /* 0x00000009ff04a299 */ /* 0x000fe40008011604 */
[----:B------:R-:W-:Y:S02]  /*4a80*/  UIMAD.WIDE.U32 UR6, UR13, UR11, URZ ;  /* 0x0000000b0d0672a5 */ /* 0x000fe4000f8e00ff */
[----:B------:R-:W-:Y:S02]  /*4a90*/  @!UP2 USEL UR8, UR14, UR4, !UP0 ;  /* 0x000000040e08a287 */ /* 0x000fe4000c000000 */
[----:B------:R-:W-:Y:S03]  /*4aa0*/  @!UP2 UISETP.NE.AND UP0, UPT, UR10, 0x1, UPT ;  /* 0x000000010a00a88c */ /* 0x000fe6000bf05270 */
[----:B------:R-:W-:Y:S02]  /*4ab0*/  @!UP2 UMOV UR6, UR7 ;  /* 0x000000070006ac82 */ /* 0x000fe40008000000 */
[----:B------:R-:W3:Y:S02]  /*4ac0*/  @!UP2 LDCU UR4, c[0x0][0xb20] ;  /* 0x00016400ff04a7ac */ /* 0x000ee40008000800 */
[----:B---3--:R-:W-:Y:S04]  /*4ad0*/  @!UP2 USHF.R.U32.HI UR6, URZ, UR4, UR6 ;  /* 0x00000004ff06a299 */ /* 0x008fe80008011606 */
[----:B------:R-:W-:Y:S04]  /*4ae0*/  @!UP2 USEL UR6, UR13, UR6, !UP0 ;  /* 0x000000060d06a287 */ /* 0x000fe8000c000000 */
[----:B------:R-:W-:Y:S02]  /*4af0*/  @!UP2 UIADD3 UR4, UPT, UPT, -UR8, UR6, URZ ;  /* 0x000000060804a290 */ /* 0x000fe4000fffe1ff */
[----:B------:R-:W-:Y:S02]  /*4b00*/  @!UP2 UIADD3 UR6, UPT, UPT, UR8, -UR6, URZ ;  /* 0x800000060806a290 */ /* 0x000fe4000fffe0ff */
[----:B------:R-:W-:Y:S02]  /*4b10*/  @!UP2 UIMAD UR14, UR4, UR5, UR14 ;  /* 0x00000005040ea2a4 */ /* 0x000fe4000f8e020e */
[----:B------:R-:W-:Y:S01]  /*4b20*/  @!UP2 UIMAD UR13, UR6, UR10, UR13 ;  /* 0x0000000a060da2a4 */ /* 0x000fe2000f8e020d */
[----:B------:R-:W-:Y:S11]  /*4b30*/  BRA.U UP3, `(.L_x_83) ;  /* 0x0000000103107547 */ /* 0x000ff6000b800000 */
[----:B--2---:R-:W-:Y:S04]  /*4b40*/  MOV R0, UR48 ;  /* 0x0000003000007c02 */ /* 0x004fe80008000f00 */
[----:B------:R-:W-:Y:S04]  /*4b50*/  SHF.L.U32 R11, R0, 0x1f, RZ ;  /* 0x0000001f000b7819 */ /* 0x000fe800000006ff */
[----:B------:R-:W2:Y:S02]  /*4b60*/  SYNCS.PHASECHK.TRANS64.TRYWAIT P2, [UR21+0xd8], R11 ;  /* 0x0000d80bff0075a7 */ /* 0x000ea40008041115 */
[----:B--2---:R-:W-:Y:S05]  /*4b70*/  @!P2 BRA `(.L_x_84) ;  /* 0x0000005400e0a947 */ /* 0x004fea0003800000 */
.L_x_83:
[----:B------:R-:W-:Y:S05]  /*4b80*/  @!P1 BRA `(.L_x_85) ;  /* 0x0000000000309947 */ /* 0x000fea0003800000 */
[----:B------:R-:W-:Y:S01]  /*4b90*/  ISETP.NE.U32.AND P1, PT, R2, RZ, PT ;  /* 0x000000ff0200720c */ /* 0x000fe20003f25070 */
[----:B------:R-:W3:Y:S01]  /*4ba0*/  LDCU.64 UR4, c[0x0][0x358] ;  /* 0x00006b00ff0477ac */ /* 0x000ee20008000a00 */
[----:B------:R-:W-:Y:S02]  /*4bb0*/  IMAD.MOV.U32 R81, RZ, RZ, 0x1 ;  /* 0x00000001ff517424 */ /* 0x000fe400078e00ff */
[----:B------:R-:W-:Y:S11]  /*4bc0*/  ISETP.NE.AND.EX P1, PT, R3, RZ, PT, P1 ;  /* 0x000000ff0300720c */ /* 0x000ff60003f25310 */
[----:B------:R-:W-:Y:S02]  /*4bd0*/  @!UPT UIADD3 URZ, UPT, UPT, URZ, URZ, URZ ;  /* 0x000000fffffff290 */ /* 0x000fe4000fffe0ff */
[----:B--2---:R-:W2:Y:S01]  /*4be0*/  @P1 LDC.64 R10, c[0x0][0x888] ;  /* 0x00022200ff0a1b82 */ /* 0x004ea20000000a00 */
[----:B------:R-:W-:Y:S04]  /*4bf0*/  @P1 IMAD R0, R4, UR36, RZ ;  /* 0x0000002404001c24 */ /* 0x000fe8000f8e02ff */
[----:B--2---:R-:W-:Y:S04]  /*4c00*/  @P1 IMAD.WIDE R10, R0, 0x4, R10 ;  /* 0x00000004000a1825 */ /* 0x004fe800078e020a */
[----:B------:R-:W-:Y:S01]  /*4c10*/  HFMA2 R0, -RZ, RZ, 0, 5.9604644775390625e-08 ;  /* 0x00000001ff007431 */ /* 0x000fe200000001ff */
[----:B---3-5:R3:W5:Y:S04]  /*4c20*/  @P1 LDG.E R41, desc[UR4][R10.64] ;  /* 0x000000040a291981 */ /* 0x028768000c1e1900 */
[----:B------:R-:W-:Y:S01]  /*4c30*/  @!P1 PRMT R81, R0, 0x7610, R81 ;  /* 0x0000761000519816 */ /* 0x000fe20000000051 */
[----:B---3--:R-:W4:Y:S06]  /*4c40*/  @!P1 LDC R41, c[0x0][0x880] ;  /* 0x00022000ff299b82 */ /* 0x008f2c0000000800 */
.L_x_85:
[----:B----45:R-:W-:Y:S01]  /*4c50*/  @!P0 FSETP.EQ.AND P1, PT, R41, RZ, PT ;  /* 0x000000ff2900820b */ /* 0x030fe20003f22000 */
[----:B------:R-:W-:Y:S01]  /*4c60*/  @!UPT UIADD3 URZ, UPT, UPT, URZ, URZ, URZ ;  /* 0x000000fffffff290 */ /* 0x000fe2000fffe0ff */
[----:B------:R-:W-:Y:S11]  /*4c70*/  @!P0 BRA `(.L_x_86) ;  /* 0x0000000000188947 */ /* 0x000ff60003800000 */
[----:B------:R-:W-:Y:S02]  /*4c80*/  LOP3.LUT P0, RZ, R81, 0xff, RZ, 0xc0, !PT ;  /* 0x000000ff51ff7812 */ /* 0x000fe4000780c0ff */
[----:B------:R-:W-:Y:S04]  /*4c90*/  ISETP.NE.U32.AND P1, PT, R2, RZ, PT ;  /* 0x000000ff0200720c */ /* 0x000fe80003f25070 */
[----:B------:R-:W-:Y:S04]  /*4ca0*/  ISETP.NE.AND.EX P1, PT, R3, RZ, PT, P1 ;  /* 0x000000ff0300720c */ /* 0x000fe80003f25310 */
[----:B------:R-:W-:Y:S03]  /*4cb0*/  PLOP3.LUT P1, PT, P1, PT, PT, 0x8, 0x80 ;  /* 0x000000000080781c */ /* 0x000fe60000f2e170 */
[----:B------:R-:W-:Y:S11]  /*4cc0*/  @P0 FSETP.EQ.AND P1, PT, R41, RZ, PT ;  /* 0x000000ff2900020b */ /* 0x000ff60003f22000 */
[----:B------:R-:W-:Y:S02]  /*4cd0*/  @!UPT UIADD3 URZ, UPT, UPT, URZ, URZ, URZ ;  /* 0x000000fffffff290 */ /* 0x000fe4000fffe0ff */
.L_x_86:
[----:B------:R-:W3:Y:S01]  /*4ce0*/  SYNCS.PHASECHK.TRANS64.TRYWAIT P2, [UR21+0xb0], R9 ;  /* 0x0000b009ff0075a7 */ /* 0x000ee20008041115 */
[----:B------:R-:W-:Y:S04]  /*4cf0*/  ELECT P0, URZ, PT ;  /* 0x0000000000ff782f */ /* 0x000fe80003800000 */
[----:B------:R-:W-:Y:S11]  /*4d00*/  PLOP3.LUT P1, PT, P1, P0, PT, 0xf2, 0x2f ;  /* 0x00000000002f781c */ /* 0x000ff60000f21e72 */
[----:B------:R-:W-:Y:S02]  /*4d10*/  @!UPT UIADD3 URZ, UPT, UPT, URZ, URZ, URZ ;  /* 0x000000fffffff290 */ /* 0x000fe4000fffe0ff */
[----:B------:R-:W-:Y:S05]  /*4d20*/  @!P1 IADD3 R8, P0, PT, R16, 0x580, RZ ;  /* 0x0000058010089810 */ /* 0x000fea0007f1e0ff */
[----:B------:R-:W-:Y:S01]  /*4d30*/  @!P1 IMAD.X R6, RZ, RZ, R17, P0 ;  /* 0x000000ffff069224 */ /* 0x000fe200000e0611 */
[----:B---3--:R-:W-:Y:S07]  /*4d40*/  @!P2 BRA `(.L_x_87) ;  /* 0x000000540084a947 */ /* 0x008fee0003800000 */
.L_x_184:
[----:B------:R-:W-:Y:S01]  /*4d50*/  @!P1 R2UR UR5, R8 ;  /* 0x00000000080592ca */ /* 0x000fe200000e0000 */
[----:B------:R-:W-:Y:S01]  /*4d60*/  VOTEU.ALL UP0, P1 ;  /* 0x0000000000ff7886 */ /* 0x000fe20000800000 */
[----:B------:R-:W-:Y:S01]  /*4d70*/  @!P1 R2UR UR4, R6 ;  /* 0x00000000060492ca */ /* 0x000fe200000e0000 */
[----:B--2---:R-:W-:Y:S01]  /*4d80*/  @!P1 IMAD.MOV.U32 R0, RZ, RZ, 0x2000 ;  /* 0x00002000ff009424 */ /* 0x004fe200078e00ff */
[----:B------:R-:W-:Y:S01]  /*4d90*/  UMOV UR6, 0x0 ;  /* 0x0000000000067882 */ /* 0x000fe20000000000 */
[----:B------:R-:W-:Y:S01]  /*4da0*/  UMOV UR7, 0x10000000 ;  /* 0x1000000000077882 */ /* 0x000fe20000000000 */
[----:B------:R-:W-:Y:S01]  /*4db0*/  @!UP0 UIADD3 UR32, UPT, UPT, UR21, 0x400, URZ ;  /* 0x0000040015208890 */ /* 0x000fe2000fffe0ff */
[----:B------:R-:W-:Y:S01]  /*4dc0*/  @!P1 IADD3 R8, P0, PT, R16, 0x580, RZ ;  /* 0x0000058010089810 */ /* 0x000fe20007f1e0ff */
[----:B------:R-:W-:Y:S04]  /*4dd0*/  VOTEU.ALL UP0, P1 ;  /* 0x0000000000ff7886 */ /* 0x000fe80000800000 */
[----:B------:R-:W-:Y:S02]  /*4de0*/  @!P1 IMAD.X R6, RZ, RZ, R17, P0 ;  /* 0x000000ffff069224 */ /* 0x000fe400000e0611 */
[----:B------:R-:W-:Y:S02]  /*4df0*/  IMAD.U32 R10, RZ, RZ, UR5 ;  /* 0x00000005ff0a7e24 */ /* 0x000fe4000f8e00ff */
[----:B------:R-:W-:Y:S03]  /*4e00*/  IMAD.U32 R11, RZ, RZ, UR4 ;  /* 0x00000004ff0b7e24 */ /* 0x000fe6000f8e00ff */
[----:B------:R-:W-:Y:S02]  /*4e10*/  @!P1 R2UR UR4, R10 ;  /* 0x000000000a0492ca */ /* 0x000fe400000e0000 */
[----:B------:R-:W-:Y:S11]  /*4e20*/  @!P1 R2UR UR5, R11 ;  /* 0x000000000b0592ca */ /* 0x000ff600000e0000 */
[----:B------:R-:W-:Y:S02]  /*4e30*/  @!UPT UIADD3 URZ, UPT, UPT, URZ, URZ, URZ ;  /* 0x000000fffffff290 */ /* 0x000fe4000fffe0ff */
[----:B------:R2:W-:Y:S01]  /*4e40*/  @!UP0 UTMALDG.3D [UR32], [UR4], desc[UR6] ;  /* 0x00000620040085b4 */ /* 0x0005e20008011000 */
[----:B------:R2:W-:Y:S01]  /*4e50*/  @!P1 SYNCS.ARRIVE.TRANS64.RED.A0TR RZ, [UR21+0x90], R0 ;  /* 0x00009000ffff99a7 */ /* 0x0005e20008300415 */
[----:B------:R-:W-:Y:S01]  /*4e60*/  SYNCS.ARRIVE.TRANS64.RED.A1T0 RZ, [UR40], RZ ;  /* 0x000000ffffff79a7 */ /* 0x000fe20008100428 */
[----:B------:R-:W3:Y:S02]  /*4e70*/  SYNCS.PHASECHK.TRANS64.TRYWAIT P2, [UR21+0xb8], R9 ;  /* 0x0000b809ff0075a7 */ /* 0x000ee40008041115 */
[----:B--23--:R-:W-:Y:S05]  /*4e80*/  @!P2 BRA `(.L_x_88) ;  /* 0x00000054004ca947 */ /* 0x00cfea0003800000 */
.L_x_186:
        /* <DEDUP_REMOVED lines=8> */
[----:B------:R-:W-:Y:S01]  /*4f10*/  @!UP0 UIADD3 UR24, UPT, UPT, UR21, 0x2400, URZ ;  /* 0x0000240015188890 */ /* 0x000fe2000fffe0ff */
[----:B------:R-:W-:Y:S01]  /*4f20*/  VOTEU.ALL UP0, P1 ;  /* 0x0000000000ff7886 */ /* 0x000fe20000800000 */
[----:B------:R-:W-:Y:S01]  /*4f30*/  UMOV UR27, UR35 ;  /* 0x00000023001b7c82 */ /* 0x000fe20008000000 */
[----:B------:R-:W-:Y:S02]  /*4f40*/  UMOV UR28, UR36 ;  /* 0x00000024001c7c82 */ /* 0x000fe40008000000 */
[----:B------:R-:W-:Y:S02]  /*4f50*/  IMAD.U32 R10, RZ, RZ, UR5 ;  /* 0x00000005ff0a7e24 */ /* 0x000fe4000f8e00ff */
[----:B------:R-:W-:Y:S02]  /*4f60*/  IMAD.U32 R11, RZ, RZ, UR4 ;  /* 0x00000004ff0b7e24 */ /* 0x000fe4000f8e00ff */
[----:B------:R-:W-:Y:S01]  /*4f70*/  @!P1 IMAD.X R6, RZ, RZ, R17, P0 ;  /* 0x000000ffff069224 */ /* 0x000fe200000e0611 */
        /* <DEDUP_REMOVED lines=8> */
.L_x_188:
[----:B------:R-:W-:Y:S01]  /*5000*/  @!P1 R2UR UR5, R8 ;  /* 0x00000000080592ca */ /* 0x000fe200000e0000 */
[----:B------:R-:W-:Y:S01]  /*5010*/  VOTEU.ALL UP0, P1 ;  /* 0x0000000000ff7886 */ /* 0x000fe20000800000 */
[----:B------:R-:W-:Y:S01]  /*5020*/  @!P1 R2UR UR4, R6 ;  /* 0x00000000060492ca */ /* 0x000fe200000e0000 */
[----:B--2---:R-:W-:Y:S01]  /*5030*/  @!P1 IMAD.MOV.U32 R0, RZ, RZ, 0x2000 ;  /* 0x00002000ff009424 */ /* 0x004fe200078e00ff */
[----:B------:R-:W-:Y:S01]  /*5040*/  UMOV UR6, 0x0 ;  /* 0x0000000000067882 */ /* 0x000fe20000000000 */
[----:B------:R-:W-:Y:S01]  /*5050*/  UMOV UR7, 0x10000000 ;  /* 0x1000000000077882 */ /* 0x000fe20000000000 */
[----:B------:R-:W-:Y:S01]  /*5060*/  @!UP0 UIADD3 UR18, UPT, UPT, UR34, 0x80, URZ ;  /* 0x0000008022128890 */ /* 0x000fe2000fffe0ff */
[----:B------:R-:W-:Y:S01]  /*5070*/  VIADD R14, R14, 0x1 ;  /* 0x000000010e0e7836 */ /* 0x000fe20000000000 */
[----:B------:R-:W-:Y:S01]  /*5080*/  @!UP0 UIADD3 UR16, UPT, UPT, UR21, 0x4400, URZ ;  /* 0x0000440015108890 */ /* 0x000fe2000fffe0ff */
[----:B------:R-:W-:Y:S01]  /*5090*/  VOTEU.ALL UP0, P1 ;  /* 0x0000000000ff7886 */ /* 0x000fe20000800000 */
[----:B------:R-:W-:Y:S01]  /*50a0*/  UMOV UR19, UR35 ;  /* 0x0000002300137c82 */ /* 0x000fe20008000000 */
[----:B------:R-:W-:Y:S02]  /*50b0*/  UMOV UR20, UR36 ;  /* 0x0000002400147c82 */ /* 0x000fe40008000000 */
        /* <DEDUP_REMOVED lines=10> */
.L_x_190:
[----:B------:R-:W-:Y:S01]  /*5160*/  @!P1 IADD3 R6, P0, PT, R16, 0x580, RZ ;  /* 0x0000058010069810 */ /* 0x000fe20007f1e0ff */
[----:B------:R-:W-:Y:S01]  /*5170*/  VOTEU.ALL UP0, P1 ;  /* 0x0000000000ff7886 */ /* 0x000fe20000800000 */
[----:B------:R-:W-:Y:S01]  /*5180*/  UMOV UR6, 0x0 ;  /* 0x0000000000067882 */ /* 0x000fe20000000000 */
[----:B------:R-:W-:Y:S01]  /*5190*/  UMOV UR7, 0x10000000 ;  /* 0x1000000000077882 */ /* 0x000fe20000000000 */
[----:B------:R-:W-:Y:S01]  /*51a0*/  @!P1 R2UR UR5, R6 ;  /* 0x00000000060592ca */ /* 0x000fe200000e0000 */
[----:B--2---:R-:W-:Y:S01]  /*51b0*/  @!P1 IMAD.X R0, RZ, RZ, R17, P0 ;  /* 0x000000ffff009224 */ /* 0x004fe200000e0611 */
[----:B------:R-:W-:Y:S01]  /*51c0*/  @!UP0 UIADD3 UR10, UPT, UPT, UR34, 0xc0, URZ ;  /* 0x000000c0220a8890 */ /* 0x000fe2000fffe0ff */
[----:B------:R-:W-:Y:S01]  /*51d0*/  R2UR UR18, R83 ;  /* 0x00000000531272ca */ /* 0x000fe200000e0000 */
[----:B------:R-:W-:Y:S01]  /*51e0*/  @!UP0 UIADD3 UR8, UPT, UPT, UR21, 0x6400, URZ ;  /* 0x0000640015088890 */ /* 0x000fe2000fffe0ff */
[----:B------:R-:W-:Y:S01]  /*51f0*/  R2UR UR16, R84 ;  /* 0x00000000541072ca */ /* 0x000fe200000e0000 */
[----:B------:R-:W-:Y:S01]  /*5200*/  @!UP0 UIADD3 UR9, UPT, UPT, UR21, 0xa8, URZ ;  /* 0x000000a815098890 */ /* 0x000fe2000fffe0ff */
[----:B------:R-:W-:Y:S01]  /*5210*/  @!P1 R2UR UR4, R0 ;  /* 0x00000000000492ca */ /* 0x000fe200000e0000 */
[----:B------:R-:W-:Y:S01]  /*5220*/  VOTEU.ALL UP0, P1 ;  /* 0x0000000000ff7886 */ /* 0x000fe20000800000 */
[----:B------:R-:W-:Y:S01]  /*5230*/  UMOV UR11, UR35 ;  /* 0x00000023000b7c82 */ /* 0x000fe20008000000 */
[----:B------:R-:W-:Y:S01]  /*5240*/  UMOV UR12, UR36 ;  /* 0x00000024000c7c82 */ /* 0x000fe20008000000 */
[C---:B------:R-:W-:Y:S01]  /*5250*/  ISETP.NE.AND P0, PT, R14.reuse, 0x2, PT ;  /* 0x000000020e00780c */ /* 0x040fe20003f05270 */
[----:B------:R-:W-:Y:S01]  /*5260*/  UPLOP3.LUT UP3, UPT, UPT, UPT, UPT, 0x80, 0x8 ;  /* 0x000000000008789c */ /* 0x000fe20003f6f070 */
[----:B------:R-:W-:Y:S01]  /*5270*/  IMAD.U32 R8, RZ, RZ, UR5 ;  /* 0x00000005ff087e24 */ /* 0x000fe2000f8e00ff */
[----:B------:R-:W-:Y:S01]  /*5280*/  LOP3.LUT R15, R15, 0x1, RZ, 0x3c, !PT ;  /* 0x000000010f0f7812 */ /* 0x000fe200078e3cff */
[----:B------:R-:W-:Y:S01]  /*5290*/  UMOV UR36, UR29 ;  /* 0x0000001d00247c82 */ /* 0x000fe20008000000 */
[----:B------:R-:W-:Y:S01]  /*52a0*/  SEL R0, RZ, 0x1, P0 ;  /* 0x00000001ff007807 */ /* 0x000fe20000000000 */
[----:B------:R-:W-:Y:S01]  /*52b0*/  UIADD3 UR20, UPT, UPT, UR13, UR18, URZ ;  /* 0x000000120d147290 */ /* 0x000fe2000fffe0ff */
[----:B------:R-:W-:Y:S01]  /*52c0*/  SEL R14, R14, RZ, P0 ;  /* 0x000000ff0e0e7207 */ /* 0x000fe20000000000 */
[----:B------:R-:W-:Y:S01]  /*52d0*/  UIADD3 UR16, UPT, UPT, UR14, UR16, URZ ;  /* 0x000000100e107290 */ /* 0x000fe2000fffe0ff */
[----:B------:R-:W-:Y:S01]  /*52e0*/  IMAD.U32 R9, RZ, RZ, UR4 ;  /* 0x00000004ff097e24 */ /* 0x000fe2000f8e00ff */
[----:B------:R-:W-:Y:S02]  /*52f0*/  @!P1 R2UR UR4, R8 ;  /* 0x00000000080492ca */ /* 0x000fe400000e0000 */
[----:B------:R-:W-:Y:S02]  /*5300*/  LOP3.LUT R13, R13, R0, RZ, 0x3c, !PT ;  /* 0x000000000d0d7212 */ /* 0x000fe400078e3cff */
[----:B------:R-:W-:Y:S11]  /*5310*/  @!P1 R2UR UR5, R9 ;  /* 0x00000000090592ca */ /* 0x000ff600000e0000 */
[----:B------:R-:W-:Y:S02]  /*5320*/  @!UPT UIADD3 URZ, UPT, UPT, URZ, URZ, URZ ;  /* 0x000000fffffff290 */ /* 0x000fe4000fffe0ff */
[----:B------:R2:W-:Y:S01]  /*5330*/  @!UP0 UTMALDG.3D [UR8], [UR4], desc[UR6] ;  /* 0x00000608040085b4 */ /* 0x0005e20008011000 */
[----:B------:R2:W-:Y:S01]  /*5340*/  @!P1 SYNCS.ARRIVE.TRANS64.RED.A0TR RZ, [UR21+0xa8], R7 ;  /* 0x0000a807ffff99a7 */ /* 0x0005e20008300415 */
[----:B------:R-:W-:Y:S01]  /*5350*/  SYNCS.ARRIVE.TRANS64.RED.A1T0 RZ, [UR37], RZ ;  /* 0x000000ffffff79a7 */ /* 0x000fe20008100425 */
[----:B------:R-:W-:Y:S05]  /*5360*/  BRA.U UP1, `(.L_x_91) ;  /* 0xfffffff101707547 */ /* 0x000fea000b83ffff */
[----:B------:R-:W-:-:S04]  /*5370*/  SHF.L.U32 R3, R15, 0x1f, RZ ;  /* 0x0000001f0f037819 */ /* 0x000fc800000006ff */
[----:B------:R-:W3:Y:S02]  /*5380*/  SYNCS.PHASECHK.TRANS64.TRYWAIT P0, [UR21+0xb0], R3 ;  /* 0x0000b003ff0075a7 */ /* 0x000ee40008001115 */
[----:B---3--:R-:W-:Y:S05]  /*5390*/  @!P0 BRA `(.L_x_92) ;  /* 0x0000005000508947 */ /* 0x008fea0003800000 */
.L_x_192:
[----:B------:R-:W4:Y:S02]  /*53a0*/  SYNCS.PHASECHK.TRANS64.TRYWAIT P0, [UR21+0xb8], R3 ;  /* 0x0000b803ff0075a7 */ /* 0x000f240008001115 */
[----:B----4-:R-:W-:Y:S05]  /*53b0*/  @!P0 BRA `(.L_x_93) ;  /* 0x0000005000608947 */ /* 0x010fea0003800000 */
.L_x_194:
[----:B------:R-:W4:Y:S02]  /*53c0*/  SYNCS.PHASECHK.TRANS64.TRYWAIT P0, [UR21+0xc0], R3 ;  /* 0x0000c003ff0075a7 */ /* 0x000f240008001115 */
[----:B----4-:R-:W-:Y:S05]  /*53d0*/  @!P0 BRA `(.L_x_94) ;  /* 0x0000005000708947 */ /* 0x010fea0003800000 */
.L_x_196:
[----:B---3--:R-:W-:-:S07]  /*53e0*/  MOV R0, UR21 ;  /* 0x0000001500007c02 */ /* 0x008fce0008000f00 */
.L_x_95:
[----:B---3--:R-:W-:-:S04]  /*53f0*/  SHF.L.U32 R3, R15, 0x1f, RZ ;  /* 0x0000001f0f037819 */ /* 0x008fc800000006ff */
[----:B------:R3:W4:Y:S03]  /*5400*/  SYNCS.PHASECHK.TRANS64.TRYWAIT P0, [R0+URZ+0xc8], R3 ;  /* 0x0000c803000075a7 */ /* 0x00072600080011ff */
[----:B----4-:R-:W-:Y:S05]  /*5410*/  @!P0 NANOSLEEP.SYNCS 0x989680 ;  /* 0x009896800000895d */ /* 0x010fea0003900000 */
[----:B------:R-:W4:Y:S02]  /*5420*/  @!P0 SYNCS.PHASECHK.TRANS64 P0, [R0+URZ+0xc8], R3 ;  /* 0x0000c803000085a7 */ /* 0x000f2400080010ff */
[----:B-12-4-:R-:W-:Y:S05]  /*5430*/  @P0 EXIT ;  /* 0x000000000000094d */ /* 0x016fea0003800000 */
[----:B------:R-:W-:Y:S05]  /*5440*/  BRA `(.L_x_95) ;  /* 0xfffffffc00e87947 */ /* 0x000fea000383ffff */
.L_x_80:
[----:B------:R-:W-:-:S06]  /*5450*/  UISETP.GE.AND UP0, UPT, UR17, 0x4, UPT ;  /* 0x000000041100788c */ /* 0x000fcc000bf06270 */
[----:B------:R-:W-:-:S13]  /*5460*/  PLOP3.LUT P0, PT, PT, PT, UP0, 0x80, 0x8 ;  /* 0x000000000008781c */ /* 0x000fda0003f0f008 */
[----:B-1----:R-:W-:Y:S05]  /*5470*/  @!P0 EXIT ;  /* 0x000000000000894d */ /* 0x002fea0003800000 */
[----:B------:R-:W1:Y:S08]  /*5480*/  S2UR UR4, SR_CgaCtaId ;  /* 0x00000000000479c3 */ /* 0x000e700000008800 */
[----:B------:R-:W-:Y:S01]  /*5490*/  BAR.SYNC.DEFER_BLOCKING 0x6, 0xa0 ;  /* 0x0182800000007b1d */ /* 0x000fe20000010000 */
[C---:B------:R-:W-:Y:S01]  /*54a0*/  IMAD.SHL.U32 R5, R94.reuse, 0x40, RZ ;  /* 0x000000405e057824 */ /* 0x040fe200078e00ff */
[----:B------:R-:W-:Y:S01]  /*54b0*/  SHF.R.U32.HI R3, RZ, 0x1, R94 ;  /* 0x00000001ff037819 */ /* 0x000fe2000001165e */
[C---:B------:R-:W-:Y:S01]  /*54c0*/  IMAD.U32 R37, R94.reuse, 0x10000, RZ ;  /* 0x000100005e257824 */ /* 0x040fe200078e00ff */
[C---:B------:R-:W-:Y:S01]  /*54d0*/  R2P PR, R94.reuse, 0x6 ;  /* 0x000000065e007804 */ /* 0x040fe20000000000 */
[----:B------:R-:W-:Y:S01]  /*54e0*/  IMAD.SHL.U32 R80, R94, 0x20, RZ ;  /* 0x000000205e507824 */ /* 0x000fe200078e00ff */
[----:B------:R-:W-:-:S02]  /*54f0*/  UMOV UR44, 0x400 ;  /* 0x00000400002c7882 */ /* 0x000fc40000000000 */
[----:B------:R-:W2:Y:S01]  /*5500*/  LDC.64 R78, c[0x0][0x8b0] ;  /* 0x00022c00ff4e7b82 */ /* 0x000ea20000000a00 */
[C---:B------:R-:W-:Y:S01]  /*5510*/  LOP3.LUT R2, R5.reuse, 0x1c0, RZ, 0xc0, !PT ;  /* 0x000001c005027812 */ /* 0x040fe200078ec0ff */
[----:B------:R-:W-:Y:S01]  /*5520*/  IMAD.MOV.U32 R92, RZ, RZ, 0x20 ;  /* 0x00000020ff5c7424 */ /* 0x000fe200078e00ff */
[----:B------:R-:W-:Y:S01]  /*5530*/  LOP3.LUT R5, R5, 0x200, RZ, 0xc0, !PT ;  /* 0x0000020005057812 */ /* 0x000fe200078ec0ff */
[----:B------:R-:W-:Y:S01]  /*5540*/  IMAD.MOV.U32 R91, RZ, RZ, 0x1 ;  /* 0x00000001ff5b7424 */ /* 0x000fe200078e00ff */
[----:B------:R-:W-:Y:S01]  /*5550*/  LOP3.LUT R3, R2, 0x8, R3, 0xf8, !PT ;  /* 0x0000000802037812 */ /* 0x000fe200078ef803 */
[----:B------:R-:W-:Y:S01]  /*5560*/  IMAD.SHL.U32 R2, R94, 0x8, RZ ;  /* 0x000000085e027824 */ /* 0x000fe200078e00ff */
[----:B------:R-:W-:Y:S01]  /*5570*/  LOP3.LUT R37, R37, 0x600000, RZ, 0xc0, !PT ;  /* 0x0060000025257812 */ /* 0x000fe200078ec0ff */
[----:B------:R-:W3:Y:S01]  /*5580*/  LDC.64 R76, c[0x0][0x8a8] ;  /* 0x00022a00ff4c7b82 */ /* 0x000ee20000000a00 */
[----:B------:R-:W-:Y:S01]  /*5590*/  LOP3.LUT R80, R5, 0xc00, R80, 0xf8, !PT ;  /* 0x00000c0005507812 */ /* 0x000fe200078ef850 */
[----:B------:R-:W-:Y:S01]  /*55a0*/  IMAD.MOV.U32 R36, RZ, RZ, RZ ;  /* 0x000000ffff247224 */ /* 0x000fe200078e00ff */
[----:B------:R-:W-:Y:S01]  /*55b0*/  LOP3.LUT R3, R3, 0x38, R2, 0x78, !PT ;  /* 0x0000003803037812 */ /* 0x000fe200078e7802 */
[----:B------:R-:W-:Y:S01]  /*55c0*/  IMAD.MOV.U32 R90, RZ, RZ, RZ ;  /* 0x000000ffff5a7224 */ /* 0x000fe200078e00ff */
[----:B------:R-:W-:-:S02]  /*55d0*/  SEL R93, R92, 0xffffffe0, !P2 ;  /* 0xffffffe05c5d7807 */ /* 0x000fc40005000000 */
[----:B------:R-:W-:Y:S02]  /*55e0*/  CS2R R88, SRZ ;  /* 0x0000000000587805 */ /* 0x000fe4000001ff00 */
[----:B------:R-:W-:Y:S01]  /*55f0*/  LOP3.LUT R80, R80, R3, RZ, 0xfc, !PT ;  /* 0x0000000350507212 */ /* 0x000fe200078efcff */
[----:B-1----:R-:W-:Y:S01]  /*5600*/  ULEA UR44, UR4, UR44, 0x18 ;  /* 0x0000002c042c7291 */ /* 0x002fe2000f8ec0ff */
[----:B------:R-:W-:Y:S01]  /*5610*/  LOP3.LUT R94, R94, 0x60, RZ, 0xc0, !PT ;  /* 0x000000605e5e7812 */ /* 0x000fe200078ec0ff */
[----:B------:R-:W1:Y:S01]  /*5620*/  LDCU UR59, c[0x0][0x370] ;  /* 0x00006e00ff3b77ac */ /* 0x000e620008000800 */
[----:B------:R-:W-:Y:S01]  /*5630*/  SEL R92, R92, 0xffffffe0, !P1 ;  /* 0xffffffe05c5c7807 */ /* 0x000fe20004800000 */
[----:B------:R-:W-:Y:S01]  /*5640*/  UIADD3 UR4, UPT, UPT, UR44, 0x400, URZ ;  /* 0x000004002c047890 */ /* 0x000fe2000fffe0ff */
[----:B------:R-:W4:Y:S04]  /*5650*/  LDCU UR43, c[0x0][0xb0c] ;  /* 0x00016180ff2b77ac */ /* 0x000f280008000800 */
[----:B------:R-:W1:Y:S01]  /*5660*/  LDS R0, [UR44+0x190] ;  /* 0x0001902cff007984 */ /* 0x000e620008000800 */
[----:B------:R-:W-:Y:S01]  /*5670*/  IMAD.U32 R86, RZ, RZ, UR4 ;  /* 0x00000004ff567e24 */ /* 0x000fe2000f8e00ff */
[----:B------:R-:W1:Y:S01]  /*5680*/  LDCU UR39, c[0x0][0xb30] ;  /* 0x00016600ff2777ac */ /* 0x000e620008000800 */
[----:B------:R-:W1:Y:S01]  /*5690*/  LDCU.64 UR56, c[0x0][0x888] ;  /* 0x00011100ff3877ac */ /* 0x000e620008000a00 */
[----:B------:R-:W1:Y:S01]  /*56a0*/  LDCU.64 UR40, c[0x0][0xb28] ;  /* 0x00016500ff2877ac */ /* 0x000e620008000a00 */
[----:B------:R-:W1:Y:S01]  /*56b0*/  LDCU.64 UR62, c[0x0][0x890] ;  /* 0x00011200ff3e77ac */ /* 0x000e620008000a00 */
[----:B------:R-:W1:Y:S01]  /*56c0*/  LDCU.128 UR52, c[0x0][0xb10] ;  /* 0x00016200ff3477ac */ /* 0x000e620008000c00 */
[----:B------:R-:W1:Y:S01]  /*56d0*/  LDCU UR58, c[0x0][0x374] ;  /* 0x00006e80ff3a77ac */ /* 0x000e620008000800 */
[----:B------:R-:W-:Y:S01]  /*56e0*/  UMOV UR47, URZ ;  /* 0x000000ff002f7c82 */ /* 0x000fe20008000000 */
[----:B------:R-:W-:Y:S01]  /*56f0*/  UMOV UR46, URZ ;  /* 0x000000ff002e7c82 */ /* 0x000fe20008000000 */
[----:B-1234-:R-:W-:-:S07]  /*5700*/  IMAD.IADD R37, R0, 0x1, R37 ;  /* 0x0000000100257824 */ /* 0x01efce00078e0225 */
.L_x_139:
[C---:B------:R-:W-:Y:S02]  /*5710*/  LEA R3, R88.reuse, UR44, 0x3 ;  /* 0x0000002c58037c11 */ /* 0x040fe4000f8e18ff */
[----:B------:R-:W-:Y:S02]  /*5720*/  SHF.L.U32 R0, R89, 0x1f, RZ ;  /* 0x0000001f59007819 */ /* 0x000fe400000006ff */
[----:B------:R-:W-:Y:S02]  /*5730*/  LEA R5, R88, UR44, 0x4 ;  /* 0x0000002c58057c11 */ /* 0x000fe4000f8e20ff */
[----:B-1----:R-:W1:Y:S02]  /*5740*/  SYNCS.PHASECHK.TRANS64.TRYWAIT P0, [R3+URZ+0xe0], R0 ;  /* 0x0000e000030075a7 */ /* 0x002e6400080011ff */
[----:B-1----:R-:W-:Y:S05]  /*5750*/  @!P0 BRA `(.L_x_96) ;  /* 0x0000004c00a88947 */ /* 0x002fea0003800000 */
.L_x_197:
[----:B------:R-:W2:Y:S01]  /*5760*/  LDS.128 R4, [R5+0x170] ;  /* 0x0001700005047984 */ /* 0x000ea20000000c00 */
        /* <DEDUP_REMOVED lines=10> */
[----:B------:R-:W-:Y:S01]  /*5810*/  PLOP3.LUT P0, PT, PT, PT, UP1, 0x80, 0x8 ;  /* 0x000000000008781c */ /* 0x000fe20003f0f018 */
[----:B------:R-:W-:Y:S11]  /*5820*/  UP2UR UR61, UPR, URZ, 0x2 ;  /* 0x00000002ff3d7883 */ /* 0x000ff60008000000 */
[----:B------:R-:W-:Y:S01]  /*5830*/  @!UPT UIADD3 URZ, UPT, UPT, URZ, URZ, URZ ;  /* 0x000000fffffff290 */ /* 0x000fe2000fffe0ff */
[----:B-1----:R-:W-:Y:S02]  /*5840*/  @P0 SHF.R.U32.HI R0, RZ, 0x10, R5 ;  /* 0x00000010ff000819 */ /* 0x002fe40000011605 */
        /* <DEDUP_REMOVED lines=12> */
[----:B------:R-:W2:Y:S01]  /*5910*/  LDCU UR12, c[0x0][0xb20] ;  /* 0x00016400ff0c77ac */ /* 0x000ea20008000800 */
[----:B------:R-:W-:Y:S02]  /*5920*/  UIMAD.WIDE.U32 UR4, UR58, UR55, URZ ;  /* 0x000000373a0472a5 */ /* 0x000fe4000f8e00ff */
[----:B------:R-:W-:Y:S02]  /*5930*/  UIMAD.WIDE.U32 UR6, UR59, UR52, URZ ;  /* 0x000000343b0672a5 */ /* 0x000fe4000f8e00ff */
[----:B------:R-:W-:Y:S02]  /*5940*/  UISETP.NE.AND UP0, UPT, UR54, 0x1, UPT ;  /* 0x000000013600788c */ /* 0x000fe4000bf05270 */
[----:B------:R-:W-:Y:S02]  /*5950*/  UIMAD.WIDE.U32 UR8, UR37, UR55, URZ ;  /* 0x00000037250872a5 */ /* 0x000fe4000f8e00ff */
[----:B------:R-:W-:Y:S02]  /*5960*/  UIMAD.WIDE.U32 UR10, UR38, UR52, URZ ;  /* 0x00000034260a72a5 */ /* 0x000fe4000f8e00ff */
[----:B------:R-:W-:Y:S02]  /*5970*/  UISETP.NE.AND UP1, UPT, UR43, 0x1, UPT ;  /* 0x000000012b00788c */ /* 0x000fe4000bf25270 */
[----:B------:R-:W-:Y:S01]  /*5980*/  UISETP.NE.AND UP2, UPT, UR42, 0x1, UPT ;  /* 0x000000012a00788c */ /* 0x000fe2000bf45270 */
[----:B------:R-:W-:Y:S02]  /*5990*/  UMOV UR4, UR5 ;  /* 0x0000000500047c82 */ /* 0x000fe40008000000 */
[----:B--2---:R-:W-:Y:S03]  /*59a0*/  USHF.R.U32.HI UR5, URZ, UR12, UR4 ;  /* 0x0000000cff057299 */ /* 0x004fe60008011604 */
[----:B------:R-:W-:Y:S02]  /*59b0*/  UMOV UR4, UR7 ;  /* 0x0000000700047c82 */ /* 0x000fe40008000000 */
[----:B------:R-:W-:Y:S02]  /*59c0*/  USHF.R.U32.HI UR7, URZ, UR53, UR4 ;  /* 0x00000035ff077299 */ /* 0x000fe40008011604 */
[----:B------:R-:W-:Y:S02]  /*59d0*/  USEL UR4, UR58, UR5, !UP0 ;  /* 0x000000053a047287 */ /* 0x000fe4000c000000 */
[----:B------:R-:W-:Y:S01]  /*59e0*/  USEL UR7, UR59, UR7, !UP1 ;  /* 0x000000073b077287 */ /* 0x000fe2000c800000 */
[----:B------:R-:W-:Y:S01]  /*59f0*/  UMOV UR5, UR9 ;  /* 0x0000000900057c82 */ /* 0x000fe20008000000 */
[----:B------:R-:W-:Y:S02]  /*5a00*/  UIMAD.WIDE.U32 UR8, UR4, UR40, URZ ;  /* 0x00000028040872a5 */ /* 0x000fe4000f8e00ff */
[----:B------:R-:W-:Y:S03]  /*5a10*/  USHF.R.U32.HI UR6, URZ, UR12, UR5 ;  /* 0x0000000cff067299 */ /* 0x000fe60008011605 */
[----:B------:R-:W-:Y:S01]  /*5a20*/  UMOV UR5, UR11 ;  /* 0x0000000b00057c82 */ /* 0x000fe20008000000 */
[----:B------:R-:W-:Y:S02]  /*5a30*/  UIMAD.WIDE.U32 UR10, UR7, UR40, URZ ;  /* 0x00000028070a72a5 */ /* 0x000fe4000f8e00ff */
[----:B------:R-:W-:Y:S02]  /*5a40*/  USHF.R.U32.HI UR12, URZ, UR53, UR5 ;  /* 0x00000035ff0c7299 */ /* 0x000fe40008011605 */
[----:B------:R-:W-:Y:S01]  /*5a50*/  USEL UR6, UR37, UR6, !UP0 ;  /* 0x0000000625067287 */ /* 0x000fe2000c000000 */
[----:B------:R-:W-:Y:S02]  /*5a60*/  UMOV UR5, UR9 ;  /* 0x0000000900057c82 */ /* 0x000fe40008000000 */
[----:B------:R-:W-:Y:S01]  /*5a70*/  UMOV UR10, UR11 ;  /* 0x0000000b000a7c82 */ /* 0x000fe20008000000 */
[----:B------:R-:W-:Y:S02]  /*5a80*/  @UP2 USHF.R.U32.HI UR4, URZ, UR41, UR5 ;  /* 0x00000029ff042299 */ /* 0x000fe40008011605 */
[----:B------:R-:W-:Y:S02]  /*5a90*/  @UP2 USHF.R.U32.HI UR7, URZ, UR41, UR10 ;  /* 0x00000029ff072299 */ /* 0x000fe4000801160a */
[----:B------:R-:W-:Y:S02]  /*5aa0*/  UIMAD UR4, UR42, UR4, URZ ;  /* 0x000000042a0472a4 */ /* 0x000fe4000f8e02ff */
        /* <DEDUP_REMOVED lines=8> */
[----:B------:R-:W-:Y:S02]  /*5b30*/  USEL UR11, UR6, UR4, !UP2 ;  /* 0x00000004060b7287 */ /* 0x000fe4000d000000 */
[----:B------:R-:W-:Y:S02]  /*5b40*/  UIADD3 UR8, UPT, UPT, -UR5, URZ, URZ ;  /* 0x000000ff05087290 */ /* 0x000fe4000fffe1ff */
[----:B------:R-:W-:Y:S01]  /*5b50*/  UIADD3 UR10, UPT, UPT, -UR11, URZ, URZ ;  /* 0x000000ff0b0a7290 */ /* 0x000fe2000fffe1ff */
[----:B------:R-:W-:Y:S01]  /*5b60*/  @!UP0 UMOV UR4, UR9 ;  /* 0x0000000900048c82 */ /* 0x000fe20008000000 */
[----:B------:R-:W-:Y:S02]  /*5b70*/  UIADD3 UR9, UPT, UPT, -UR6, URZ, URZ ;  /* 0x000000ff06097290 */ /* 0x000fe4000fffe1ff */
[----:B------:R-:W-:Y:S02]  /*5b80*/  @!UP0 USHF.R.U32.HI UR4, URZ, UR41, UR4 ;  /* 0x00000029ff048299 */ /* 0x000fe40008011604 */
[----:B------:R-:W-:Y:S02]  /*5b90*/  UIMAD UR10, UR42, UR10, UR6 ;  /* 0x0000000a2a0a72a4 */ /* 0x000fe4000f8e0206 */
[----:B------:R-:W-:Y:S04]  /*5ba0*/  @!UP0 USEL UR4, UR5, UR4, !UP2 ;  /* 0x0000000405048287 */ /* 0x000fe8000d000000 */
[----:B------:R-:W-:Y:S02]  /*5bb0*/  @!UP0 UIMAD UR10, UR7, UR10, UR4 ;  /* 0x0000000a070a82a4 */ /* 0x000fe4000f8e0204 */
[----:B------:R-:W-:Y:S02]  /*5bc0*/  @!UP0 UIADD3 UR11, UPT, UPT, UR11, -UR4, URZ ;  /* 0x800000040b0b8290 */ /* 0x000fe4000fffe0ff */
[----:B------:R-:W-:Y:S02]  /*5bd0*/  UIMAD UR7, UR43, UR8, UR38 ;  /* 0x000000082b0772a4 */ /* 0x000fe4000f8e0226 */
[----:B------:R-:W-:Y:S02]  /*5be0*/  @!UP0 UIMAD UR6, UR11, UR42, UR5 ;  /* 0x0000002a0b0682a4 */ /* 0x000fe4000f8e0205 */
[----:B------:R-:W-:Y:S01]  /*5bf0*/  UIMAD UR4, UR54, UR9, UR37 ;  /* 0x00000009360472a4 */ /* 0x000fe2000f8e0225 */
[----:B------:R-:W-:Y:S02]  /*5c00*/  @!UP0 UMOV UR5, UR10 ;  /* 0x0000000a00058c82 */ /* 0x000fe40008000000 */
[----:B------:R-:W-:Y:S02]  /*5c10*/  UIMAD UR38, UR5, UR43, UR7 ;  /* 0x0000002b052672a4 */ /* 0x000fe4000f8e0207 */
[----:B------:R-:W-:Y:S11]  /*5c20*/  UIMAD UR37, UR6, UR54, UR4 ;  /* 0x00000036062572a4 */ /* 0x000ff6000f8e0204 */
[----:B------:R-:W-:Y:S01]  /*5c30*/  @!UPT UIADD3 URZ, UPT, UPT, URZ, URZ, URZ ;  /* 0x000000fffffff290 */ /* 0x000fe2000fffe0ff */
.L_x_97:
[----:B------:R-:W-:Y:S01]  /*5c40*/  UISETP.NE.AND UP0, UPT, UR39, 0x1, UPT ;  /* 0x000000012700788c */ /* 0x000fe2000bf05270 */
[----:B------:R-:W-:Y:S01]  /*5c50*/  LOP3.LUT P0, RZ, R86, 0x3f0, RZ, 0xc0, !PT ;  /* 0x000003f056ff7812 */ /* 0x000fe2000780c0ff */
[----:B------:R-:W-:Y:S01]  /*5c60*/  USHF.L.U32 UR50, UR16, 0x6, URZ ;  /* 0x0000000610327899 */ /* 0x000fe200080006ff */
[----:B------:R-:W-:Y:S01]  /*5c70*/  BSSY.RECONVERGENT B6, `(.L_x_98) ;  /* 0x0000034000067945 */ /* 0x000fe20003800200 */
[----:B------:R-:W-:Y:S01]  /*5c80*/  USHF.L.U32 UR49, UR20, 0x8, URZ ;  /* 0x0000000814317899 */ /* 0x000fe200080006ff */
[----:B------:R-:W-:Y:S06]  /*5c90*/  IADD3 R88, PT, PT, R88, 0x1, RZ ;  /* 0x0000000158587810 */ /* 0x000fec0007ffe0ff */
[----:B------:R-:W2:Y:S01]  /*5ca0*/  @!UP0 LDCU.128 UR12, c[0x0][0xb10] ;  /* 0x00016200ff0c87ac */ /* 0x000ea20008000c00 */
[----:B------:R-:W3:Y:S01]  /*5cb0*/  @!UP0 LDCU UR5, c[0x0][0xb0c] ;  /* 0x00016180ff0587ac */ /* 0x000ee20008000800 */
[----:B------:R-:W4:Y:S01]  /*5cc0*/  @!UP0 LDCU UR10, c[0x0][0xb20] ;  /* 0x00016400ff0a87ac */ /* 0x000f220008000800 */
[----:B--2---:R-:W-:Y:S02]  /*5cd0*/  UIMAD.WIDE.U32 UR8, UR38, UR12, URZ ;  /* 0x0000000c260872a5 */ /* 0x004fe4000f8e00ff */
[----:B------:R-:W-:Y:S02]  /*5ce0*/  UIMAD.WIDE.U32 UR6, UR37, UR15, URZ ;  /* 0x0000000f250672a5 */ /* 0x000fe4000f8e00ff */
[----:B------:R-:W-:Y:S03]  /*5cf0*/  @!UP0 UISETP.NE.AND UP1, UPT, UR14, 0x1, UPT ;  /* 0x000000010e00888c */ /* 0x000fe6000bf25270 */
[----:B------:R-:W-:Y:S01]  /*5d00*/  @!UP0 UMOV UR4, UR9 ;  /* 0x0000000900048c82 */ /* 0x000fe20008000000 */
[----:B---3--:R-:W-:Y:S02]  /*5d10*/  @!UP0 UISETP.NE.AND UP2, UPT, UR5, 0x1, UPT ;  /* 0x000000010500888c */ /* 0x008fe4000bf45270 */
[----:B------:R-:W-:Y:S01]  /*5d20*/  @!UP0 USHF.R.U32.HI UR4, URZ, UR13, UR4 ;  /* 0x0000000dff048299 */ /* 0x000fe20008011604 */
[----:B------:R-:W-:Y:S02]  /*5d30*/  @!UP0 UMOV UR6, UR7 ;  /* 0x0000000700068c82 */ /* 0x000fe40008000000 */
[----:B----4-:R-:W-:Y:S02]  /*5d40*/  @!UP0 USHF.R.U32.HI UR6, URZ, UR10, UR6 ;  /* 0x0000000aff068299 */ /* 0x010fe40008011606 */
[----:B------:R-:W-:Y:S02]  /*5d50*/  @!UP0 USEL UR7, UR38, UR4, !UP2 ;  /* 0x0000000426078287 */ /* 0x000fe4000d000000 */
[----:B------:R-:W-:Y:S04]  /*5d60*/  @!UP0 USEL UR6, UR37, UR6, !UP1 ;  /* 0x0000000625068287 */ /* 0x000fe8000c800000 */
[----:B------:R-:W-:Y:S02]  /*5d70*/  @!UP0 UIADD3 UR4, UPT, UPT, -UR7, UR6, URZ ;  /* 0x0000000607048290 */ /* 0x000fe4000fffe1ff */
[----:B------:R-:W-:Y:S02]  /*5d80*/  @!UP0 UIADD3 UR6, UPT, UPT, UR7, -UR6, URZ ;  /* 0x8000000607068290 */ /* 0x000fe4000fffe0ff */
[----:B------:R-:W-:Y:S02]  /*5d90*/  @!UP0 UIMAD UR38, UR4, UR5, UR38 ;  /* 0x00000005042682a4 */ /* 0x000fe4000f8e0226 */
[----:B------:R-:W-:Y:S01]  /*5da0*/  @!UP0 UIMAD UR37, UR6, UR14, UR37 ;  /* 0x0000000e062582a4 */ /* 0x000fe2000f8e0225 */
[----:B------:R-:W-:Y:S11]  /*5db0*/  @!P0 BRA `(.L_x_99) ;  /* 0x00000000007c8947 */ /* 0x000ff60003800000 */
[----:B------:R-:W2:Y:S01]  /*5dc0*/  LDCU.64 UR8, c[0x4][0x80] ;  /* 0x01001000ff0877ac */ /* 0x000ea20008000a00 */
[----:B------:R-:W-:Y:S01]  /*5dd0*/  MOV R2, 0x0 ;  /* 0x0000000000027802 */ /* 0x000fe20000000f00 */
[----:B------:R-:W-:Y:S02]  /*5de0*/  HFMA2 R12, -RZ, RZ, 0, 5.9604644775390625e-08 ;  /* 0x00000001ff0c7431 */ /* 0x000fe400000001ff */
[----:B------:R-:W-:Y:S01]  /*5df0*/  IMAD.MOV.U32 R8, RZ, RZ, 0x70 ;  /* 0x00000070ff087424 */ /* 0x000fe200078e00ff */
[----:B------:R3:W4:Y:S01]  /*5e00*/  LDC.64 R14, c[0x4][R2] ;  /* 0x01000000020e7b82 */ /* 0x0007220000000a00 */
[----:B------:R-:W1:Y:S01]  /*5e10*/  LDCU.64 UR6, c[0x4][0x88] ;  /* 0x01001100ff0677ac */ /* 0x000e620008000a00 */
[----:B------:R-:W-:Y:S01]  /*5e20*/  IMAD.MOV.U32 R13, RZ, RZ, RZ ;  /* 0x000000ffff0d7224 */ /* 0x000fe200078e00ff */
[----:B------:R-:W1:Y:S01]  /*5e30*/  LDCU.64 UR4, c[0x4][0x8] ;  /* 0x01000100ff0477ac */ /* 0x000e620008000a00 */
[----:B--2---:R-:W-:Y:S01]  /*5e40*/  MOV R5, UR9 ;  /* 0x0000000900057c02 */ /* 0x004fe20008000f00 */
[----:B------:R-:W-:Y:S01]  /*5e50*/  IMAD.U32 R4, RZ, RZ, UR8 ;  /* 0x00000008ff047e24 */ /* 0x000fe2000f8e00ff */
[----:B-1----:R-:W-:Y:S01]  /*5e60*/  MOV R7, UR7 ;  /* 0x0000000700077c02 */ /* 0x002fe20008000f00 */
[----:B------:R-:W-:Y:S01]  /*5e70*/  IMAD.U32 R6, RZ, RZ, UR6 ;  /* 0x00000006ff067e24 */ /* 0x000fe2000f8e00ff */
[----:B------:R-:W-:Y:S01]  /*5e80*/  MOV R11, UR5 ;  /* 0x00000005000b7c02 */ /* 0x000fe20008000f00 */
[----:B------:R-:W-:Y:S02]  /*5e90*/  IMAD.U32 R10, RZ, RZ, UR4 ;  /* 0x00000004ff0a7e24 */ /* 0x000fe4000f8e00ff */
[----:B------:R-:W-:Y:S07]  /*5ea0*/  LEPC R20, `(.L_x_100) ;  /* 0x000000001014794e */ /* 0x000fee0000000000 */
[----:B---345:R-:W-:Y:S05]  /*5eb0*/  CALL.ABS.NOINC R14 ;  /* 0x000000000e007343 */ /* 0x038fea0003c00000 */
.L_x_100:
[----:B------:R-:W1:Y:S01]  /*5ec0*/  LDCU.64 UR8, c[0x4][0x80] ;  /* 0x01001000ff0877ac */ /* 0x000e620008000a00 */
[----:B------:R-:W2:Y:S01]  /*5ed0*/  LDC.64 R2, c[0x4][R2] ;  /* 0x0100000002027b82 */ /* 0x000ea20000000a00 */
[----:B------:R-:W-:Y:S02]  /*5ee0*/  HFMA2 R12, -RZ, RZ, 0, 5.9604644775390625e-08 ;  /* 0x00000001ff0c7431 */ /* 0x000fe400000001ff */
[----:B------:R-:W-:Y:S02]  /*5ef0*/  IMAD.MOV.U32 R8, RZ, RZ, 0x70 ;  /* 0x00000070ff087424 */ /* 0x000fe400078e00ff */
[----:B------:R-:W-:Y:S01]  /*5f00*/  IMAD.MOV.U32 R13, RZ, RZ, RZ ;  /* 0x000000ffff0d7224 */ /* 0x000fe200078e00ff */
[----:B------:R-:W3:Y:S01]  /*5f10*/  LDCU.64 UR6, c[0x4][0x88] ;  /* 0x01001100ff0677ac */ /* 0x000ee20008000a00 */
[----:B------:R-:W4:Y:S01]  /*5f20*/  LDCU.64 UR4, c[0x4][0x8] ;  /* 0x01000100ff0477ac */ /* 0x000f220008000a00 */
[----:B-1----:R-:W-:Y:S02]  /*5f30*/  MOV R4, UR8 ;  /* 0x0000000800047c02 */ /* 0x002fe40008000f00 */
[----:B------:R-:W-:Y:S02]  /*5f40*/  MOV R5, UR9 ;  /* 0x0000000900057c02 */ /* 0x000fe40008000f00 */
[----:B---3--:R-:W-:Y:S01]  /*5f50*/  MOV R7, UR7 ;  /* 0x0000000700077c02 */ /* 0x008fe20008000f00 */
[----:B------:R-:W-:Y:S01]  /*5f60*/  IMAD.U32 R6, RZ, RZ, UR6 ;  /* 0x00000006ff067e24 */ /* 0x000fe2000f8e00ff */
[----:B----4-:R-:W-:Y:S01]  /*5f70*/  MOV R11, UR5 ;  /* 0x00000005000b7c02 */ /* 0x010fe20008000f00 */
[----:B------:R-:W-:Y:S02]  /*5f80*/  IMAD.U32 R10, RZ, RZ, UR4 ;  /* 0x00000004ff0a7e24 */ /* 0x000fe4000f8e00ff */
[----:B------:R-:W-:Y:S07]  /*5f90*/  LEPC R20, `(.L_x_99) ;  /* 0x000000001014794e */ /* 0x000fee0000000000 */
[----:B--2---:R-:W-:Y:S05]  /*5fa0*/  CALL.ABS.NOINC R2 ;  /* 0x0000000002007343 */ /* 0x004fea0003c00000 */
.L_x_99:
[----:B------:R-:W-:Y:S05]  /*5fb0*/  BSYNC.RECONVERGENT B6 ;  /* 0x0000000000067941 */ /* 0x000fea0003800200 */
.L_x_98:
[----:B------:R-:W-:Y:S01]  /*5fc0*/  R2UR UR4, R85 ;  /* 0x00000000550472ca */ /* 0x000fe200000e0000 */
[----:B------:R-:W-:Y:S01]  /*5fd0*/  UISETP.NE.U32.AND UP0, UPT, UR62, URZ, UPT ;  /* 0x000000ff3e00728c */ /* 0x000fe2000bf05070 */
[----:B------:R-:W-:Y:S02]  /*5fe0*/  ISETP.NE.U32.AND P4, PT, R78, RZ, PT ;  /* 0x000000ff4e00720c */ /* 0x000fe40003f85070 */
[----:B------:R-:W-:Y:S01]  /*5ff0*/  ISETP.NE.U32.AND P2, PT, RZ, UR56, PT ;  /* 0x00000038ff007c0c */ /* 0x000fe2000bf45070 */
[----:B------:R-:W-:Y:S01]  /*6000*/  UISETP.NE.AND.EX UP1, UPT, UR63, URZ, UPT, UP0 ;  /* 0x000000ff3f00728c */ /* 0x000fe2000bf25300 */
[----:B------:R-:W-:Y:S01]  /*6010*/  ISETP.NE.AND.EX P4, PT, R79, RZ, PT, P4 ;  /* 0x000000ff4f00720c */ /* 0x000fe20003f85340 */
[----:B------:R-:W-:Y:S01]  /*6020*/  UPLOP3.LUT UP0, UPT, UPT, UPT, UPT, 0x40, 0x4 ;  /* 0x000000000004789c */ /* 0x000fe20003f0e870 */
[----:B------:R-:W-:Y:S05]  /*6030*/  ISETP.NE.AND.EX P2, PT, RZ, UR57, PT, P2 ;  /* 0x00000039ff007c0c */ /* 0x000fea000bf45320 */
[----:B------:R-:W-:Y:S06]  /*6040*/  UISETP.NE.AND UP2, UPT, UR4, URZ, UPT ;  /* 0x000000ff0400728c */ /* 0x000fec000bf45270 */
[----:B------:R-:W-:Y:S05]  /*6050*/  PLOP3.LUT P1, PT, PT, PT, UP2, 0x80, 0x8 ;  /* 0x000000000008781c */ /* 0x000fea0003f2f028 */
[----:B------:R-:W-:Y:S06]  /*6060*/  @UP2 UPLOP3.LUT UP0, UPT, UPT, UPT, UP1, 0x80, 0x8 ;  /* 0x000000000008289c */ /* 0x000fec0003f0f010 */
[----:B------:R-:W-:Y:S01]  /*6070*/  PLOP3.LUT P0, PT, PT, PT, UP0, 0x80, 0x8 ;  /* 0x000000000008781c */ /* 0x000fe20003f0f008 */
[----:B------:R-:W-:Y:S01]  /*6080*/  @!UPT UIADD3 URZ, UPT, UPT, URZ, URZ, URZ ;  /* 0x000000fffffff290 */ /* 0x000fe2000fffe0ff */
[----:B------:R-:W-:Y:S11]  /*6090*/  BRA.U !UP1, `(.L_x_101) ;  /* 0x00000001093c7547 */ /* 0x000ff6000b800000 */
[----:B------:R-:W-:Y:S01]  /*60a0*/  UISETP.NE.U32.AND UP0, UPT, UR56, URZ, UPT ;  /* 0x000000ff3800728c */ /* 0x000fe2000bf05070 */
[----:B-1----:R-:W-:Y:S01]  /*60b0*/  HFMA2 R0, -RZ, RZ, 0, 5.9604644775390625e-08 ;  /* 0x00000001ff007431 */ /* 0x002fe200000001ff */
[----:B------:R-:W1:Y:S01]  /*60c0*/  LDCU.64 UR8, c[0x0][0x358] ;  /* 0x00006b00ff0877ac */ /* 0x000e620008000a00 */
[----:B------:R-:W-:Y:S01]  /*60d0*/  IMAD.MOV.U32 R81, RZ, RZ, 0x1 ;  /* 0x00000001ff517424 */ /* 0x000fe200078e00ff */
[----:B------:R-:W-:Y:S06]  /*60e0*/  UISETP.NE.AND.EX UP0, UPT, UR57, URZ, UPT, UP0 ;  /* 0x000000ff3900728c */ /* 0x000fec000bf05300 */
[----:B------:R-:W-:Y:S05]  /*60f0*/  PLOP3.LUT P3, PT, PT, PT, UP0, 0x80, 0x8 ;  /* 0x000000000008781c */ /* 0x000fea0003f6f008 */
[----:B------:R-:W2:Y:S01]  /*6100*/  @UP0 LDCU.64 UR4, c[0x0][0x888] ;  /* 0x00011100ff0407ac */ /* 0x000ea20008000a00 */
[----:B------:R-:W-:Y:S07]  /*6110*/  @UP0 UIMAD UR6, UR36, UR62, URZ ;  /* 0x0000003e240602a4 */ /* 0x000fee000f8e02ff */
[----:B------:R-:W-:Y:S01]  /*6120*/  @!P3 PRMT R81, R0, 0x7610, R81 ;  /* 0x000076100051b816 */ /* 0x000fe20000000051 */
[----:B--2---:R-:W-:Y:S06]  /*6130*/  @UP0 UIMAD.WIDE UR4, UR6, 0x4, UR4 ;  /* 0x00000004060408a5 */ /* 0x004fec000f8e0204 */
[----:B------:R-:W-:Y:S01]  /*6140*/  IMAD.U32 R2, RZ, RZ, UR4 ;  /* 0x00000004ff027e24 */ /* 0x000fe2000f8e00ff */
[----:B------:R-:W-:Y:S04]  /*6150*/  MOV R3, UR5 ;  /* 0x0000000500037c02 */ /* 0x000fe80008000f00 */
[----:B------:R-:W2:Y:S01]  /*6160*/  @!UP0 LDCU UR4, c[0x0][0x880] ;  /* 0x00011000ff0487ac */ /* 0x000ea20008000800 */
[----:B-1---5:R3:W5:Y:S02]  /*6170*/  @P3 LDG.E R41, desc[UR8][R2.64] ;  /* 0x0000000802293981 */ /* 0x022764000c1e1900 */
[----:B--23--:R-:W-:Y:S02]  /*6180*/  @!P3 IMAD.U32 R41, RZ, RZ, UR4 ;  /* 0x00000004ff29be24 */ /* 0x00cfe4000f8e00ff */
.L_x_101:
[----:B------:R-:W-:Y:S05]  /*6190*/  @!P4 BRA `(.L_x_102) ;  /* 0x000000000024c947 */ /* 0x000fea0003800000 */
[----:B------:R-:W-:Y:S01]  /*61a0*/  ISETP.NE.U32.AND P3, PT, R76, RZ, PT ;  /* 0x000000ff4c00720c */ /* 0x000fe20003f65070 */
[----:B------:R-:W2:Y:S03]  /*61b0*/  LDCU.64 UR4, c[0x0][0x358] ;  /* 0x00006b00ff0477ac */ /* 0x000ea60008000a00 */
[----:B------:R-:W-:Y:S11]  /*61c0*/  ISETP.NE.AND.EX P3, PT, R77, RZ, PT, P3 ;  /* 0x000000ff4d00720c */ /* 0x000ff60003f65330 */
[----:B------:R-:W-:Y:S02]  /*61d0*/  @!UPT UIADD3 URZ, UPT, UPT, URZ, URZ, URZ ;  /* 0x000000fffffff290 */ /* 0x000fe4000fffe0ff */
[----:B------:R-:W3:Y:S01]  /*61e0*/  @P3 LDC.64 R2, c[0x0][0x8a8] ;  /* 0x00022a00ff023b82 */ /* 0x000ee20000000a00 */
[----:B-1----:R-:W-:Y:S04]  /*61f0*/  @P3 IMAD R0, R78, UR36, RZ ;  /* 0x000000244e003c24 */ /* 0x002fe8000f8e02ff */
[----:B---3--:R-:W-:Y:S05]  /*6200*/  @P3 IMAD.WIDE R2, R0, 0x4, R2 ;  /* 0x0000000400023825 */ /* 0x008fea00078e0202 */
[----:B--2--5:R2:W5:Y:S02]  /*6210*/  @P3 LDG.E R38, desc[UR4][R2.64] ;  /* 0x0000000402263981 */ /* 0x024564000c1e1900 */
[----:B--2---:R-:W3:Y:S02]  /*6220*/  @!P3 LDC R38, c[0x0][0x8a0] ;  /* 0x00022800ff26bb82 */ /* 0x004ee40000000800 */
.L_x_102:
[----:B-----5:R-:W-:Y:S01]  /*6230*/  FSETP.NEU.AND P3, PT, R41, RZ, PT ;  /* 0x000000ff2900720b */ /* 0x020fe20003f6d000 */
[----:B------:R-:W-:Y:S01]  /*6240*/  IMAD.SHL.U32 R47, R80, 0x2, RZ ;  /* 0x00000002502f7824 */ /* 0x000fe200078e00ff */
[----:B------:R-:W-:Y:S01]  /*6250*/  SEL R5, RZ, 0xffffffff, P2 ;  /* 0xffffffffff057807 */ /* 0x000fe20001000000 */
[----:B------:R-:W-:Y:S01]  /*6260*/  BSSY B1, `(.L_x_103) ;  /* 0x0000044000017945 */ /* 0x000fe20003800000 */
[----:B------:R-:W-:Y:S01]  /*6270*/  @P1 LOP3.LUT P2, RZ, R81, 0xff, RZ, 0xc0, !PT ;  /* 0x000000ff51ff1812 */ /* 0x000fe2000784c0ff */
[----:B------:R-:W-:Y:S01]  /*6280*/  VIADD R97, R47, UR44 ;  /* 0x0000002c2f617c36 */ /* 0x000fe20008000000 */
[----:B------:R-:W-:Y:S01]  /*6290*/  @P1 SEL R2, RZ, 0xffffffff, P3 ;  /* 0xffffffffff021807 */ /* 0x000fe20001800000 */
[----:B------:R-:W-:Y:S01]  /*62a0*/  IMAD.MOV.U32 R60, RZ, RZ, 0x1 ;  /* 0x00000001ff3c7424 */ /* 0x000fe200078e00ff */
[----:B------:R-:W-:Y:S01]  /*62b0*/  LOP3.LUT R91, R91, 0x1, RZ, 0x3c, !PT ;  /* 0x000000015b5b7812 */ /* 0x000fe200078e3cff */
[----:B------:R-:W-:Y:S01]  /*62c0*/  IMAD.MOV.U32 R46, RZ, RZ, RZ ;  /* 0x000000ffff2e7224 */ /* 0x000fe200078e00ff */
[----:B------:R-:W-:Y:S02]  /*62d0*/  @P0 SEL R2, R5, R2, !P2 ;  /* 0x0000000205020207 */ /* 0x000fe40005000000 */
[----:B------:R-:W-:Y:S02]  /*62e0*/  CS2R R74, SRZ ;  /* 0x00000000004a7805 */ /* 0x000fe4000001ff00 */
[----:B------:R-:W-:Y:S02]  /*62f0*/  LEA R98, R36, UR44, 0x3 ;  /* 0x0000002c24627c11 */ /* 0x000fe4000f8e18ff */
[----:B------:R-:W-:Y:S02]  /*6300*/  CS2R R72, SRZ ;  /* 0x0000000000487805 */ /* 0x000fe4000001ff00 */
[----:B------:R-:W-:Y:S02]  /*6310*/  @P1 LOP3.LUT R2, R2, 0x1, RZ, 0xc0, !PT ;  /* 0x0000000102021812 */ /* 0x000fe400078ec0ff */
[----:B------:R-:W-:Y:S02]  /*6320*/  CS2R R66, SRZ ;  /* 0x0000000000427805 */ /* 0x000fe4000001ff00 */
[----:B------:R-:W-:Y:S02]  /*6330*/  SHF.L.U32 R3, R90, 0x1f, RZ ;  /* 0x0000001f5a037819 */ /* 0x000fe400000006ff */
[----:B------:R-:W-:Y:S02]  /*6340*/  CS2R R64, SRZ ;  /* 0x0000000000407805 */ /* 0x000fe4000001ff00 */
[----:B------:R-:W-:Y:S02]  /*6350*/  ISETP.NE.U32.OR P6, PT, R2, 0x1, !P1 ;  /* 0x000000010200780c */ /* 0x000fe40004fc5470 */
[----:B------:R-:W-:Y:S02]  /*6360*/  CS2R R58, SRZ ;  /* 0x00000000003a7805 */ /* 0x000fe4000001ff00 */
[----:B------:R-:W-:Y:S02]  /*6370*/  PLOP3.LUT P2, PT, PT, PT, UP1, 0x80, 0x8 ;  /* 0x000000000008781c */ /* 0x000fe40003f4f018 */
[----:B------:R-:W-:Y:S02]  /*6380*/  CS2R R56, SRZ ;  /* 0x0000000000387805 */ /* 0x000fe4000001ff00 */
[----:B------:R-:W-:Y:S02]  /*6390*/  LEA.HI R39, R36, R36, RZ, 0x1 ;  /* 0x0000002424277211 */ /* 0x000fe400078f08ff */
[----:B------:R-:W-:Y:S02]  /*63a0*/  CS2R R50, SRZ ;  /* 0x0000000000327805 */ /* 0x000fe4000001ff00 */
[----:B------:R-:W-:Y:S02]  /*63b0*/  LOP3.LUT P4, R87, R81, 0xff, RZ, 0xc0, !PT ;  /* 0x000000ff51577812 */ /* 0x000fe4000788c0ff */
[----:B------:R-:W-:Y:S02]  /*63c0*/  CS2R R48, SRZ ;  /* 0x0000000000307805 */ /* 0x000fe4000001ff00 */
[----:B------:R-:W-:Y:S01]  /*63d0*/  SEL R2, RZ, 0xffffffff, P3 ;  /* 0xffffffffff027807 */ /* 0x000fe20001800000 */
[C---:B-1----:R-:W-:Y:S01]  /*63e0*/  IMAD.SHL.U32 R0, R39.reuse, 0x80, RZ ;  /* 0x0000008027007824 */ /* 0x042fe200078e00ff */
[----:B------:R-:W-:Y:S01]  /*63f0*/  LOP3.LUT R39, R39, 0xffe, RZ, 0xc0, !PT ;  /* 0x00000ffe27277812 */ /* 0x000fe200078ec0ff */
[----:B------:R-:W-:Y:S01]  /*6400*/  VIADD R99, R97, 0x400 ;  /* 0x0000040061637836 */ /* 0x000fe20000000000 */
[----:B------:R-:W-:Y:S01]  /*6410*/  P2R R95, PR, RZ, 0x40 ;  /* 0x00000040ff5f7803 */ /* 0x000fe20000000000 */
[----:B------:R-:W-:Y:S01]  /*6420*/  IMAD.IADD R96, R92, 0x1, R97 ;  /* 0x000000015c607824 */ /* 0x000fe200078e0261 */
[----:B------:R-:W-:Y:S01]  /*6430*/  @P6 SHF.L.U32 R4, R91, 0x1f, RZ ;  /* 0x0000001f5b046819 */ /* 0x000fe200000006ff */
[----:B------:R-:W-:Y:S01]  /*6440*/  IMAD.IADD R39, R36, 0x1, -R39 ;  /* 0x0000000124277824 */ /* 0x000fe200078e0a27 */
[----:B------:R-:W-:Y:S02]  /*6450*/  @P2 SEL R2, R5, R2, !P4 ;  /* 0x0000000205022207 */ /* 0x000fe40006000000 */
[----:B------:R-:W1:Y:S01]  /*6460*/  @P6 SYNCS.PHASECHK.TRANS64.TRYWAIT P1, [UR44+0x90], R4 ;  /* 0x00009004ff0065a7 */ /* 0x000e62000802112c */
[----:B------:R-:W-:Y:S02]  /*6470*/  LOP3.LUT R0, R0, 0xffffff00, RZ, 0xc0, !PT ;  /* 0xffffff0000007812 */ /* 0x000fe400078ec0ff */
[----:B------:R-:W-:Y:S03]  /*6480*/  LOP3.LUT R2, R2, 0x1, RZ, 0xc0, !PT ;  /* 0x0000000102027812 */ /* 0x000fe600078ec0ff */
[----:B------:R-:W-:Y:S01]  /*6490*/  IMAD.IADD R0, R37, 0x1, R0 ;  /* 0x0000000125007824 */ /* 0x000fe200078e0200 */
[----:B------:R-:W-:Y:S03]  /*64a0*/  ISETP.NE.U32.AND P5, PT, R2, 0x1, PT ;  /* 0x000000010200780c */ /* 0x000fe60003fa5070 */
[----:B------:R-:W-:Y:S01]  /*64b0*/  IMAD R39, R39, 0x100000, R0 ;  /* 0x0010000027277824 */ /* 0x000fe200078e0200 */
[----:B------:R-:W-:Y:S01]  /*64c0*/  P2R R61, PR, RZ, 0x20 ;  /* 0x00000020ff3d7803 */ /* 0x000fe20000000000 */
[----:B------:R2:W4:Y:S01]  /*64d0*/  SYNCS.PHASECHK.TRANS64.TRYWAIT P0, [R98+URZ+0x100], R3 ;  /* 0x00010003620075a7 */ /* 0x00052200080011ff */
[----:B-1----:R-:W-:Y:S01]  /*64e0*/  @P6 SEL R60, RZ, 0x1, !P1 ;  /* 0x00000001ff3c6807 */ /* 0x002fe20004800000 */
[----:B--2---:R-:W-:Y:S06]  /*64f0*/  @!P6 BRA `(.L_x_104) ;  /* 0x000000000068e947 */ /* 0x004fec0003800000 */
[C---:B------:R-:W-:Y:S01]  /*6500*/  @P5 IMAD R5, R93.reuse, 0x2, R99 ;  /* 0x000000025d055824 */ /* 0x040fe200078e0263 */
[----:B------:R-:W-:Y:S01]  /*6510*/  ISETP.NE.AND P1, PT, R60, RZ, PT ;  /* 0x000000ff3c00720c */ /* 0x000fe20003f25270 */
[----:B------:R-:W-:Y:S01]  /*6520*/  @P5 IMAD R2, R93, 0x2, R97 ;  /* 0x000000025d025824 */ /* 0x000fe200078e0261 */
[----:B------:R-:W-:Y:S01]  /*6530*/  BSSY B0, `(.L_x_105) ;  /* 0x000000e000007945 */ /* 0x000fe20003800000 */
[----:B------:R-:W-:Y:S01]  /*6540*/  IMAD.MOV.U32 R74, RZ, RZ, RZ ;  /* 0x000000ffff4a7224 */ /* 0x000fe200078e00ff */
[----:B------:R-:W-:Y:S01]  /*6550*/  CS2R R66, SRZ ;  /* 0x0000000000427805 */ /* 0x000fe2000001ff00 */
[----:B------:R-:W-:Y:S01]  /*6560*/  @P5 IMAD.IADD R4, R92, 0x1, R5 ;  /* 0x000000015c045824 */ /* 0x000fe200078e0205 */
[----:B------:R-:W-:Y:S02]  /*6570*/  CS2R R64, SRZ ;  /* 0x0000000000407805 */ /* 0x000fe4000001ff00 */
[----:B------:R-:W-:Y:S02]  /*6580*/  CS2R R72, SRZ ;  /* 0x0000000000487805 */ /* 0x000fe4000001ff00 */
[----:B------:R-:W-:Y:S02]  /*6590*/  CS2R R50, SRZ ;  /* 0x0000000000327805 */ /* 0x000fe4000001ff00 */
[----:B------:R-:W-:Y:S02]  /*65a0*/  CS2R R48, SRZ ;  /* 0x0000000000307805 */ /* 0x000fe4000001ff00 */
[----:B------:R-:W-:Y:S02]  /*65b0*/  CS2R R58, SRZ ;  /* 0x00000000003a7805 */ /* 0x000fe4000001ff00 */
[----:B------:R-:W-:Y:S01]  /*65c0*/  CS2R R56, SRZ ;  /* 0x0000000000387805 */ /* 0x000fe2000001ff00 */
[----:B------:R-:W-:Y:S06]  /*65d0*/  @P1 BRA `(.L_x_106) ;  /* 0x00000000000c1947 */ /* 0x000fec0003800000 */
[----:B------:R-:W-:Y:S04]  /*65e0*/  SHF.L.U32 R5, R91, 0x1f, RZ ;  /* 0x0000001f5b057819 */ /* 0x000fe800000006ff */
[----:B------:R-:W1:Y:S02]  /*65f0*/  SYNCS.PHASECHK.TRANS64.TRYWAIT P1, [UR44+0x90], R5 ;  /* 0x00009005ff0075a7 */ /* 0x000e64000802112c */
[----:B-1----:R-:W-:Y:S05]  /*6600*/  @!P1 BRA `(.L_x_107) ;  /* 0x0000004000109947 */ /* 0x002fea0003800000 */
.L_x_106:
[----:B------:R-:W-:Y:S05]  /*6610*/  BSYNC B0 ;  /* 0x0000000000007941 */ /* 0x000fea0003800000 */
.L_x_105:
[----:B------:R-:W-:Y:S01]  /*6620*/  ISETP.NE.AND P1, PT, R61, RZ, PT ;  /* 0x000000ff3d00720c */ /* 0x000fe20003f25270 */
[----:B------:R-:W-:Y:S11]  /*6630*/  HFMA2 R46, -RZ, RZ, 0, 5.9604644775390625e-08 ;  /* 0x00000001ff2e7431 */ /* 0x000ff600000001ff */
[----:B------:R-:W-:Y:S01]  /*6640*/  @!UPT UIADD3 URZ, UPT, UPT, URZ, URZ, URZ ;  /* 0x000000fffffff290 */ /* 0x000fe2000fffe0ff */
[----:B------:R-:W-:Y:S05]  /*6650*/  @P1 WARPSYNC.ALL ;  /* 0x0000000000001948 */ /* 0x000fea0003800000 */
[----:B------:R2:W1:Y:S04]  /*6660*/  @P1 LDSM.16.M88.4 R64, [R2+0x400] ;  /* 0x000400000240183b */ /* 0x0004680000000200 */
[----:B------:R2:W1:Y:S04]  /*6670*/  @P1 LDSM.16.M88.4 R72, [R4] ;  /* 0x000000000448183b */ /* 0x0004680000000200 */
[----:B------:R2:W1:Y:S04]  /*6680*/  @P1 LDSM.16.M88.4 R48, [R47+UR44+0x400] ;  /* 0x0004002c2f30183b */ /* 0x0004680008000200 */
[----:B------:R2:W1:Y:S02]  /*6690*/  @P1 LDSM.16.M88.4 R56, [R96+0x400] ;  /* 0x000400006038183b */ /* 0x0004640000000200 */
.L_x_104:
[----:B------:R-:W-:Y:S05]  /*66a0*/  BSYNC B1 ;  /* 0x0000000000017941 */ /* 0x000fea0003800000 */
.L_x_103:
[----:B-1----:R-:W-:Y:S04]  /*66b0*/  SHF.R.U32.HI R5, RZ, 0x15, R39 ;  /* 0x00000015ff057819 */ /* 0x002fe80000011627 */
[----:B------:R-:W-:Y:S01]  /*66c0*/  LOP3.LUT P1, RZ, R5, 0x3, R82, 0x48, !PT ;  /* 0x0000000305ff7812 */ /* 0x000fe20007824852 */
[----:B------:R-:W-:Y:S01]  /*66d0*/  @!UPT UIADD3 URZ, UPT, UPT, URZ, URZ, URZ ;  /* 0x000000fffffff290 */ /* 0x000fe2000fffe0ff */
[----:B----4-:R-:W-:Y:S11]  /*66e0*/  @P0 BRA `(.L_x_108) ;  /* 0x0000000000080947 */ /* 0x010ff60003800000 */
[----:B------:R-:W1:Y:S02]  /*66f0*/  SYNCS.PHASECHK.TRANS64.TRYWAIT P0, [R98+URZ+0x100], R3 ;  /* 0x00010003620075a7 */ /* 0x000e6400080011ff */
[----:B-1----:R-:W-:Y:S05]  /*6700*/  @!P0 BRA `(.L_x_109) ;  /* 0x0000003c00e88947 */ /* 0x002fea0003800000 */
.L_x_108:
[----:B------:R-:W-:Y:S05]  /*6710*/  @!P1 BRA `(.L_x_110) ;  /* 0x0000000000409947 */ /* 0x000fea0003800000 */
[----:B------:R-:W4:Y:S01]  /*6720*/  LDCU.64 UR8, c[0x4][0x70] ;  /* 0x01000e00ff0877ac */ /* 0x000f220008000a00 */
[----:B-1----:R-:W-:Y:S01]  /*6730*/  MOV R3, 0x0 ;  /* 0x0000000000037802 */ /* 0x002fe20000000f00 */
[----:B------:R-:W-:Y:S02]  /*6740*/  HFMA2 R12, -RZ, RZ, 0, 5.9604644775390625e-08 ;  /* 0x00000001ff0c7431 */ /* 0x000fe400000001ff */
[----:B------:R-:W-:Y:S02]  /*6750*/  IMAD.MOV.U32 R8, RZ, RZ, 0x192 ;  /* 0x00000192ff087424 */ /* 0x000fe400078e00ff */
[----:B------:R-:W-:Y:S01]  /*6760*/  IMAD.MOV.U32 R13, RZ, RZ, RZ ;  /* 0x000000ffff0d7224 */ /* 0x000fe200078e00ff */
[----:B------:R-:W1:Y:S01]  /*6770*/  LDCU.64 UR6, c[0x4][0x78] ;  /* 0x01000f00ff0677ac */ /* 0x000e620008000a00 */
[----:B--2---:R-:W2:Y:S01]  /*6780*/  LDC.64 R2, c[0x4][R3] ;  /* 0x0100000003027b82 */ /* 0x004ea20000000a00 */
[----:B------:R-:W5:Y:S01]  /*6790*/  LDCU.64 UR4, c[0x4][0x10] ;  /* 0x01000200ff0477ac */ /* 0x000f620008000a00 */
[----:B----4-:R-:W-:Y:S01]  /*67a0*/  MOV R5, UR9 ;  /* 0x0000000900057c02 */ /* 0x010fe20008000f00 */
[----:B------:R-:W-:Y:S01]  /*67b0*/  IMAD.U32 R4, RZ, RZ, UR8 ;  /* 0x00000008ff047e24 */ /* 0x000fe2000f8e00ff */
[----:B-1----:R-:W-:Y:S01]  /*67c0*/  MOV R7, UR7 ;  /* 0x0000000700077c02 */ /* 0x002fe20008000f00 */
[----:B------:R-:W-:Y:S01]  /*67d0*/  IMAD.U32 R6, RZ, RZ, UR6 ;  /* 0x00000006ff067e24 */ /* 0x000fe2000f8e00ff */
[----:B-----5:R-:W-:Y:S01]  /*67e0*/  MOV R11, UR5 ;  /* 0x00000005000b7c02 */ /* 0x020fe20008000f00 */
[----:B------:R-:W-:Y:S02]  /*67f0*/  IMAD.U32 R10, RZ, RZ, UR4 ;  /* 0x00000004ff0a7e24 */ /* 0x000fe4000f8e00ff */
[----:B------:R-:W-:Y:S07]  /*6800*/  LEPC R20, `(.L_x_110) ;  /* 0x000000001014794e */ /* 0x000fee0000000000 */
[----:B--23--:R-:W-:Y:S05]  /*6810*/  CALL.ABS.NOINC R2 ;  /* 0x0000000002007343 */ /* 0x00cfea0003c00000 */
.L_x_110:
[----:B------:R-:W-:Y:S05]  /*6820*/  WARPSYNC.ALL ;  /* 0x0000000000007948 */ /* 0x000fea0003800000 */
[----:B------:R-:W-:Y:S01]  /*6830*/  R2UR UR4, R39 ;  /* 0x00000000270472ca */ /* 0x000fe200000e0000 */
[--C-:B------:R-:W-:Y:S01]  /*6840*/  HADD2.F32 R40, -RZ, R48.reuse.H0_H0 ;  /* 0x20000030ff287230 */ /* 0x100fe20000004100 */
[----:B------:R-:W-:Y:S01]  /*6850*/  SHF.L.U32 R62, R93, 0x1, RZ ;  /* 0x000000015d3e7819 */ /* 0x000fe200000006ff */
[----:B------:R-:W-:Y:S01]  /*6860*/  HADD2.F32 R43, -RZ, R48.H1_H1 ;  /* 0x30000030ff2b7230 */ /* 0x000fe20000004100 */
[----:B------:R-:W-:Y:S01]  /*6870*/  ISETP.NE.AND P0, PT, R94, RZ, PT ;  /* 0x000000ff5e00720c */ /* 0x000fe20003f05270 */
[----:B------:R-:W-:Y:S01]  /*6880*/  HADD2.F32 R42, -RZ, R49.H0_H0 ;  /* 0x20000031ff2a7230 */ /* 0x000fe20000004100 */
[----:B------:R-:W-:Y:S01]  /*6890*/  IADD3 R99, PT, PT, R99, R62, RZ ;  /* 0x0000003e63637210 */ /* 0x000fe20007ffe0ff */
[----:B------:R-:W-:Y:S01]  /*68a0*/  HADD2.F32 R45, -RZ, R51.H0_H0 ;  /* 0x20000033ff2d7230 */ /* 0x000fe20000004100 */
[----:B------:R-:W-:Y:S02]  /*68b0*/  BSSY.RECONVERGENT B0, `(.L_x_111) ;  /* 0x0000085000007945 */ /* 0x000fe40003800200 */
[----:B------:R-:W-:Y:S03]  /*68c0*/  IADD3 R100, PT, PT, R92, R99, RZ ;  /* 0x000000635c647210 */ /* 0x000fe60007ffe0ff */
[----:B--2---:R-:W3:Y:S02]  /*68d0*/  LDTM.16dp256bit.x8 R4, tmem[UR4] ;  /* 0x00000004000479ee */ /* 0x004ee400081a0000 */
[C---:B---3--:R-:W-:Y:S01]  /*68e0*/  FMUL R0, R38.reuse, R4 ;  /* 0x0000000426007220 */ /* 0x048fe20000400000 */
[C---:B------:R-:W-:Y:S01]  /*68f0*/  FMUL R2, R38.reuse, R5 ;  /* 0x0000000526027220 */ /* 0x040fe20000400000 */
[C---:B-1----:R-:W-:Y:S01]  /*6900*/  FMUL R3, R38.reuse, R6 ;  /* 0x0000000626037220 */ /* 0x042fe20000400000 */
[C---:B------:R-:W-:Y:S01]  /*6910*/  FMUL R7, R38.reuse, R7 ;  /* 0x0000000726077220 */ /* 0x040fe20000400000 */
[C---:B------:R-:W-:Y:S01]  /*6920*/  FFMA R0, R41.reuse, R40, R0 ;  /* 0x0000002829007223 */ /* 0x040fe20000000000 */
[----:B------:R-:W-:Y:S02]  /*6930*/  HADD2.F32 R40, -RZ, R49.H1_H1 ;  /* 0x30000031ff287230 */ /* 0x000fe40000004100 */
[C---:B------:R-:W-:Y:S01]  /*6940*/  FFMA R2, R41.reuse, R43, R2 ;  /* 0x0000002b29027223 */ /* 0x040fe20000000002 */
[C---:B------:R-:W-:Y:S01]  /*6950*/  FFMA R3, R41.reuse, R42, R3 ;  /* 0x0000002a29037223 */ /* 0x040fe20000000003 */
[--C-:B------:R-:W-:Y:S02]  /*6960*/  HADD2.F32 R43, -RZ, R50.reuse.H0_H0 ;  /* 0x20000032ff2b7230 */ /* 0x100fe40000004100 */
[----:B------:R-:W-:Y:S01]  /*6970*/  FMUL R4, R38, R8 ;  /* 0x0000000826047220 */ /* 0x000fe20000400000 */
[----:B------:R-:W-:Y:S01]  /*6980*/  HADD2.F32 R42, -RZ, R50.H1_H1 ;  /* 0x30000032ff2a7230 */ /* 0x000fe20000004100 */
[----:B------:R-:W-:Y:S01]  /*6990*/  F2FP.F16.F32.PACK_AB R52, R2, R0 ;  /* 0x000000000234723e */ /* 0x000fe200000000ff */
[C---:B------:R-:W-:Y:S01]  /*69a0*/  FFMA R7, R41.reuse, R40, R7 ;  /* 0x0000002829077223 */ /* 0x040fe20000000007 */
[----:B------:R-:W-:Y:S01]  /*69b0*/  FFMA R4, R41, R43, R4 ;  /* 0x0000002b29047223 */ /* 0x000fe20000000004 */
[C---:B------:R-:W-:Y:S01]  /*69c0*/  FMUL R5, R38.reuse, R9 ;  /* 0x0000000926057220 */ /* 0x040fe20000400000 */
[C---:B------:R-:W-:Y:S01]  /*69d0*/  FMUL R6, R38.reuse, R10 ;  /* 0x0000000a26067220 */ /* 0x040fe20000400000 */
[----:B------:R-:W-:Y:S01]  /*69e0*/  HADD2.F32 R40, -RZ, R51.H1_H1 ;  /* 0x30000033ff287230 */ /* 0x000fe20000004100 */
[----:B------:R-:W-:Y:S01]  /*69f0*/  F2FP.F16.F32.PACK_AB R53, R7, R3 ;  /* 0x000000030735723e */ /* 0x000fe200000000ff */
[C---:B------:R-:W-:Y:S01]  /*6a00*/  FFMA R5, R41.reuse, R42, R5 ;  /* 0x0000002a29057223 */ /* 0x040fe20000000005 */
[----:B------:R-:W-:Y:S01]  /*6a10*/  FFMA R6, R41, R45, R6 ;  /* 0x0000002d29067223 */ /* 0x000fe20000000006 */
[C---:B------:R-:W-:Y:S01]  /*6a20*/  FMUL R11, R38.reuse, R11 ;  /* 0x0000000b260b7220 */ /* 0x040fe20000400000 */
[--C-:B------:R-:W-:Y:S02]  /*6a30*/  HADD2.F32 R43, -RZ, R56.reuse.H0_H0 ;  /* 0x20000038ff2b7230 */ /* 0x100fe40000004100 */
[C---:B------:R-:W-:Y:S01]  /*6a40*/  FMUL R8, R38.reuse, R12 ;  /* 0x0000000c26087220 */ /* 0x040fe20000400000 */
[----:B------:R-:W-:Y:S01]  /*6a50*/  F2FP.F16.F32.PACK_AB R54, R5, R4 ;  /* 0x000000040536723e */ /* 0x000fe200000000ff */
[C---:B------:R-:W-:Y:S01]  /*6a60*/  FFMA R11, R41.reuse, R40, R11 ;  /* 0x00000028290b7223 */ /* 0x040fe2000000000b */
[----:B------:R-:W-:Y:S02]  /*6a70*/  HADD2.F32 R40, -RZ, R56.H1_H1 ;  /* 0x30000038ff287230 */ /* 0x000fe40000004100 */
[----:B------:R-:W-:Y:S01]  /*6a80*/  FFMA R8, R41, R43, R8 ;  /* 0x0000002b29087223 */ /* 0x000fe20000000008 */
[C---:B------:R-:W-:Y:S01]  /*6a90*/  FMUL R9, R38.reuse, R13 ;  /* 0x0000000d26097220 */ /* 0x040fe20000400000 */
[--C-:B------:R-:W-:Y:S01]  /*6aa0*/  HADD2.F32 R45, -RZ, R57.reuse.H0_H0 ;  /* 0x20000039ff2d7230 */ /* 0x100fe20000004100 */
[----:B------:R-:W-:Y:S01]  /*6ab0*/  F2FP.F16.F32.PACK_AB R55, R11, R6 ;  /* 0x000000060b37723e */ /* 0x000fe200000000ff */
[C---:B------:R-:W-:Y:S01]  /*6ac0*/  FMUL R10, R38.reuse, R14 ;  /* 0x0000000e260a7220 */ /* 0x040fe20000400000 */
[----:B------:R-:W-:Y:S02]  /*6ad0*/  HADD2.F32 R42, -RZ, R57.H1_H1 ;  /* 0x30000039ff2a7230 */ /* 0x000fe40000004100 */
[C---:B------:R-:W-:Y:S01]  /*6ae0*/  FFMA R9, R41.reuse, R40, R9 ;  /* 0x0000002829097223 */ /* 0x040fe20000000009 */
[C---:B------:R-:W-:Y:S01]  /*6af0*/  FMUL R15, R38.reuse, R15 ;  /* 0x0000000f260f7220 */ /* 0x040fe20000400000 */
[----:B------:R1:W-:Y:S01]  /*6b00*/  STSM.16.M88.4 [R97+0x400], R52 ;  /* 0x0004003461007844 */ /* 0x0003e20000000200 */
[----:B------:R-:W-:Y:S01]  /*6b10*/  FFMA R10, R41, R45, R10 ;  /* 0x0000002d290a7223 */ /* 0x000fe2000000000a */
[--C-:B------:R-:W-:Y:S01]  /*6b20*/  HADD2.F32 R40, -RZ, R58.reuse.H0_H0 ;  /* 0x2000003aff287230 */ /* 0x100fe20000004100 */
[----:B------:R-:W-:Y:S01]  /*6b30*/  F2FP.F16.F32.PACK_AB R68, R9, R8 ;  /* 0x000000080944723e */ /* 0x000fe200000000ff */
[----:B------:R-:W-:Y:S01]  /*6b40*/  FFMA R15, R41, R42, R15 ;  /* 0x0000002a290f7223 */ /* 0x000fe2000000000f */
[C---:B------:R-:W-:Y:S01]  /*6b50*/  FMUL R12, R38.reuse, R16 ;  /* 0x00000010260c7220 */ /* 0x040fe20000400000 */
[----:B------:R-:W-:Y:S02]  /*6b60*/  HADD2.F32 R42, -RZ, R58.H1_H1 ;  /* 0x3000003aff2a7230 */ /* 0x000fe40000004100 */
[C---:B------:R-:W-:Y:S01]  /*6b70*/  FMUL R13, R38.reuse, R17 ;  /* 0x00000011260d7220 */ /* 0x040fe20000400000 */
[--C-:B------:R-:W-:Y:S01]  /*6b80*/  HADD2.F32 R43, -RZ, R59.reuse.H0_H0 ;  /* 0x2000003bff2b7230 */ /* 0x100fe20000004100 */
[----:B------:R-:W-:Y:S01]  /*6b90*/  F2FP.F16.F32.PACK_AB R69, R15, R10 ;  /* 0x0000000a0f45723e */ /* 0x000fe200000000ff */
[C---:B------:R-:W-:Y:S01]  /*6ba0*/  FFMA R12, R41.reuse, R40, R12 ;  /* 0x00000028290c7223 */ /* 0x040fe2000000000c */
[----:B------:R-:W-:Y:S01]  /*6bb0*/  FFMA R13, R41, R42, R13 ;  /* 0x0000002a290d7223 */ /* 0x000fe2000000000d */
[C---:B------:R-:W-:Y:S01]  /*6bc0*/  FMUL R14, R38.reuse, R18 ;  /* 0x00000012260e7220 */ /* 0x040fe20000400000 */
[----:B------:R-:W-:Y:S02]  /*6bd0*/  HADD2.F32 R40, -RZ, R59.H1_H1 ;  /* 0x3000003bff287230 */ /* 0x000fe40000004100 */
[C---:B------:R-:W-:Y:S01]  /*6be0*/  FMUL R19, R38.reuse, R19 ;  /* 0x0000001326137220 */ /* 0x040fe20000400000 */
[C---:B------:R-:W-:Y:S01]  /*6bf0*/  FMUL R16, R38.reuse, R20 ;  /* 0x0000001426107220 */ /* 0x040fe20000400000 */
[----:B------:R-:W-:Y:S01]  /*6c00*/  F2FP.F16.F32.PACK_AB R70, R13, R12 ;  /* 0x0000000c0d46723e */ /* 0x000fe200000000ff */
[C---:B------:R-:W-:Y:S01]  /*6c10*/  FFMA R14, R41.reuse, R43, R14 ;  /* 0x0000002b290e7223 */ /* 0x040fe2000000000e */
[--C-:B------:R-:W-:Y:S02]  /*6c20*/  HADD2.F32 R43, -RZ, R64.reuse.H0_H0 ;  /* 0x20000040ff2b7230 */ /* 0x100fe40000004100 */
[C---:B------:R-:W-:Y:S01]  /*6c30*/  FFMA R19, R41.reuse, R40, R19 ;  /* 0x0000002829137223 */ /* 0x040fe20000000013 */
[----:B------:R-:W-:Y:S02]  /*6c40*/  HADD2.F32 R42, -RZ, R64.H1_H1 ;  /* 0x30000040ff2a7230 */ /* 0x000fe40000004100 */
[C---:B------:R-:W-:Y:S01]  /*6c50*/  FMUL R17, R38.reuse, R21 ;  /* 0x0000001526117220 */ /* 0x040fe20000400000 */
[--C-:B------:R-:W-:Y:S02]  /*6c60*/  HADD2.F32 R45, -RZ, R65.reuse.H0_H0 ;  /* 0x20000041ff2d7230 */ /* 0x100fe40000004100 */
[----:B------:R-:W-:Y:S01]  /*6c70*/  FFMA R16, R41, R43, R16 ;  /* 0x0000002b29107223 */ /* 0x000fe20000000010 */
[----:B------:R-:W-:Y:S01]  /*6c80*/  F2FP.F16.F32.PACK_AB R71, R19, R14 ;  /* 0x0000000e1347723e */ /* 0x000fe200000000ff */
[----:B------:R-:W-:Y:S01]  /*6c90*/  FFMA R17, R41, R42, R17 ;  /* 0x0000002a29117223 */ /* 0x000fe20000000011 */
[C---:B------:R-:W-:Y:S01]  /*6ca0*/  FMUL R18, R38.reuse, R22 ;  /* 0x0000001626127220 */ /* 0x040fe20000400000 */
[----:B------:R-:W-:Y:S02]  /*6cb0*/  HADD2.F32 R40, -RZ, R65.H1_H1 ;  /* 0x30000041ff287230 */ /* 0x000fe40000004100 */
[C---:B------:R-:W-:Y:S01]  /*6cc0*/  FMUL R23, R38.reuse, R23 ;  /* 0x0000001726177220 */ /* 0x040fe20000400000 */
[----:B------:R1:W-:Y:S01]  /*6cd0*/  STSM.16.M88.4 [R96+0x400], R68 ;  /* 0x0004004460007844 */ /* 0x0003e20000000200 */
[----:B------:R-:W-:Y:S01]  /*6ce0*/  F2FP.F16.F32.PACK_AB R104, R17, R16 ;  /* 0x000000101168723e */ /* 0x000fe200000000ff */
[C---:B------:R-:W-:Y:S01]  /*6cf0*/  FFMA R18, R41.reuse, R45, R18 ;  /* 0x0000002d29127223 */ /* 0x040fe20000000012 */
[----:B------:R-:W-:Y:S01]  /*6d00*/  FFMA R23, R41, R40, R23 ;  /* 0x0000002829177223 */ /* 0x000fe20000000017 */
[--C-:B------:R-:W-:Y:S02]  /*6d10*/  HADD2.F32 R43, -RZ, R66.reuse.H0_H0 ;  /* 0x20000042ff2b7230 */ /* 0x100fe40000004100 */
[C---:B------:R-:W-:Y:S01]  /*6d20*/  FMUL R20, R38.reuse, R24 ;  /* 0x0000001826147220 */ /* 0x040fe20000400000 */
[----:B------:R-:W-:Y:S02]  /*6d30*/  HADD2.F32 R40, -RZ, R66.H1_H1 ;  /* 0x30000042ff287230 */ /* 0x000fe40000004100 */
[C---:B------:R-:W-:Y:S01]  /*6d40*/  FMUL R21, R38.reuse, R25 ;  /* 0x0000001926157220 */ /* 0x040fe20000400000 */
[--C-:B------:R-:W-:Y:S01]  /*6d50*/  HADD2.F32 R45, -RZ, R67.reuse.H0_H0 ;  /* 0x20000043ff2d7230 */ /* 0x100fe20000004100 */
[----:B------:R-:W-:Y:S01]  /*6d60*/  F2FP.F16.F32.PACK_AB R105, R23, R18 ;  /* 0x000000121769723e */ /* 0x000fe200000000ff */
[C---:B------:R-:W-:Y:S01]  /*6d70*/  FFMA R20, R41.reuse, R43, R20 ;  /* 0x0000002b29147223 */ /* 0x040fe20000000014 */
[C---:B------:R-:W-:Y:S01]  /*6d80*/  FFMA R21, R41.reuse, R40, R21 ;  /* 0x0000002829157223 */ /* 0x040fe20000000015 */
[C---:B------:R-:W-:Y:S01]  /*6d90*/  FMUL R22, R38.reuse, R26 ;  /* 0x0000001a26167220 */ /* 0x040fe20000400000 */
[----:B------:R-:W-:Y:S02]  /*6da0*/  HADD2.F32 R42, -RZ, R67.H1_H1 ;  /* 0x30000043ff2a7230 */ /* 0x000fe40000004100 */
[C---:B------:R-:W-:Y:S01]  /*6db0*/  FMUL R27, R38.reuse, R27 ;  /* 0x0000001b261b7220 */ /* 0x040fe20000400000 */
[--C-:B------:R-:W-:Y:S02]  /*6dc0*/  HADD2.F32 R40, -RZ, R72.reuse.H0_H0 ;  /* 0x20000048ff287230 */ /* 0x100fe40000004100 */
[C---:B------:R-:W-:Y:S01]  /*6dd0*/  FFMA R22, R41.reuse, R45, R22 ;  /* 0x0000002d29167223 */ /* 0x040fe20000000016 */
[C---:B------:R-:W-:Y:S01]  /*6de0*/  FMUL R24, R38.reuse, R28 ;  /* 0x0000001c26187220 */ /* 0x040fe20000400000 */
[C---:B------:R-:W-:Y:S01]  /*6df0*/  FFMA R27, R41.reuse, R42, R27 ;  /* 0x0000002a291b7223 */ /* 0x040fe2000000001b */
[----:B------:R-:W-:Y:S02]  /*6e00*/  HADD2.F32 R42, -RZ, R72.H1_H1 ;  /* 0x30000048ff2a7230 */ /* 0x000fe40000004100 */
[C---:B------:R-:W-:Y:S01]  /*6e10*/  FMUL R25, R38.reuse, R29 ;  /* 0x0000001d26197220 */ /* 0x040fe20000400000 */
[--C-:B------:R-:W-:Y:S02]  /*6e20*/  HADD2.F32 R43, -RZ, R73.reuse.H0_H0 ;  /* 0x20000049ff2b7230 */ /* 0x100fe40000004100 */
[C---:B------:R-:W-:Y:S01]  /*6e30*/  FMUL R26, R38.reuse, R30 ;  /* 0x0000001e261a7220 */ /* 0x040fe20000400000 */
[C---:B------:R-:W-:Y:S01]  /*6e40*/  FFMA R24, R41.reuse, R40, R24 ;  /* 0x0000002829187223 */ /* 0x040fe20000000018 */
[----:B------:R-:W-:Y:S02]  /*6e50*/  HADD2.F32 R40, -RZ, R73.H1_H1 ;  /* 0x30000049ff287230 */ /* 0x000fe40000004100 */
[C---:B------:R-:W-:Y:S01]  /*6e60*/  FFMA R25, R41.reuse, R42, R25 ;  /* 0x0000002a29197223 */ /* 0x040fe20000000019 */
[C---:B------:R-:W-:Y:S01]  /*6e70*/  FMUL R31, R38.reuse, R31 ;  /* 0x0000001f261f7220 */ /* 0x040fe20000400000 */
[C---:B------:R-:W-:Y:S01]  /*6e80*/  FFMA R26, R41.reuse, R43, R26 ;  /* 0x0000002b291a7223 */ /* 0x040fe2000000001a */
[--C-:B------:R-:W-:Y:S02]  /*6e90*/  HADD2.F32 R43, -RZ, R74.reuse.H0_H0 ;  /* 0x2000004aff2b7230 */ /* 0x100fe40000004100 */
[C---:B------:R-:W-:Y:S01]  /*6ea0*/  FMUL R28, R38.reuse, R32 ;  /* 0x00000020261c7220 */ /* 0x040fe20000400000 */
[----:B------:R-:W-:Y:S02]  /*6eb0*/  HADD2.F32 R42, -RZ, R74.H1_H1 ;  /* 0x3000004aff2a7230 */ /* 0x000fe40000004100 */
[C---:B------:R-:W-:Y:S01]  /*6ec0*/  FFMA R31, R41.reuse, R40, R31 ;  /* 0x00000028291f7223 */ /* 0x040fe2000000001f */
[C---:B------:R-:W-:Y:S01]  /*6ed0*/  FMUL R29, R38.reuse, R33 ;  /* 0x00000021261d7220 */ /* 0x040fe20000400000 */
[--C-:B------:R-:W-:Y:S02]  /*6ee0*/  HADD2.F32 R45, -RZ, R75.reuse.H0_H0 ;  /* 0x2000004bff2d7230 */ /* 0x100fe40000004100 */
[C---:B------:R-:W-:Y:S01]  /*6ef0*/  FMUL R30, R38.reuse, R34 ;  /* 0x00000022261e7220 */ /* 0x040fe20000400000 */
[----:B------:R-:W-:Y:S02]  /*6f00*/  HADD2.F32 R40, -RZ, R75.H1_H1 ;  /* 0x3000004bff287230 */ /* 0x000fe40000004100 */
[----:B------:R-:W-:Y:S01]  /*6f10*/  FMUL R35, R38, R35 ;  /* 0x0000002326237220 */ /* 0x000fe20000400000 */
[C---:B------:R-:W-:Y:S01]  /*6f20*/  FFMA R28, R41.reuse, R43, R28 ;  /* 0x0000002b291c7223 */ /* 0x040fe2000000001c */
[C---:B------:R-:W-:Y:S01]  /*6f30*/  FFMA R29, R41.reuse, R42, R29 ;  /* 0x0000002a291d7223 */ /* 0x040fe2000000001d */
[C---:B------:R-:W-:Y:S01]  /*6f40*/  FFMA R30, R41.reuse, R45, R30 ;  /* 0x0000002d291e7223 */ /* 0x040fe2000000001e */
[----:B------:R-:W-:Y:S01]  /*6f50*/  FFMA R35, R41, R40, R35 ;  /* 0x0000002829237223 */ /* 0x000fe20000000023 */
[----:B------:R-:W-:Y:S02]  /*6f60*/  F2FP.F16.F32.PACK_AB R106, R21, R20 ;  /* 0x00000014156a723e */ /* 0x000fe400000000ff */
[----:B------:R-:W-:Y:S02]  /*6f70*/  F2FP.F16.F32.PACK_AB R107, R27, R22 ;  /* 0x000000161b6b723e */ /* 0x000fe400000000ff */
[----:B------:R-:W-:Y:S02]  /*6f80*/  F2FP.F16.F32.PACK_AB R108, R25, R24 ;  /* 0x00000018196c723e */ /* 0x000fe400000000ff */
[----:B------:R-:W-:Y:S01]  /*6f90*/  F2FP.F16.F32.PACK_AB R109, R31, R26 ;  /* 0x0000001a1f6d723e */ /* 0x000fe200000000ff */
[----:B------:R1:W-:Y:S01]  /*6fa0*/  STSM.16.M88.4 [R99], R104 ;  /* 0x0000006863007844 */ /* 0x0003e20000000200 */
[----:B------:R-:W-:Y:S02]  /*6fb0*/  F2FP.F16.F32.PACK_AB R110, R29, R28 ;  /* 0x0000001c1d6e723e */ /* 0x000fe400000000ff */
[----:B------:R-:W-:Y:S05]  /*6fc0*/  F2FP.F16.F32.PACK_AB R111, R35, R30 ;  /* 0x0000001e236f723e */ /* 0x000fea00000000ff */
[----:B------:R1:W-:Y:S01]  /*6fd0*/  STSM.16.M88.4 [R100], R108 ;  /* 0x0000006c64007844 */ /* 0x0003e20000000200 */
[----:B------:R-:W-:Y:S01]  /*6fe0*/  @!PT LDS RZ, [RZ] ;  /* 0x00000000fffff984 */ /* 0x000fe20000000800 */
[----:B------:R-:W-:Y:S01]  /*6ff0*/  @!PT LDS RZ, [RZ] ;  /* 0x00000000fffff984 */ /* 0x000fe20000000800 */
[----:B------:R-:W-:Y:S01]  /*7000*/  @!PT LDS RZ, [RZ] ;  /* 0x00000000fffff984 */ /* 0x000fe20000000800 */
[----:B------:R-:W-:Y:S01]  /*7010*/  @!PT LDS RZ, [RZ] ;  /* 0x00000000fffff984 */ /* 0x000fe20000000800 */
[----:B------:R2:W-:Y:S07]  /*7020*/  MEMBAR.ALL.CTA ;  /* 0x0000000000007992 */ /* 0x0005ee0000008000 */
[----:B--2---:R-:W2:Y:S02]  /*7030*/  FENCE.VIEW.ASYNC.S ;  /* 0x00000000000073c6 */ /* 0x004ea40000000000 */
[----:B--2---:R-:W-:Y:S06]  /*7040*/  BAR.SYNC.DEFER_BLOCKING 0x1, 0x80 ;  /* 0x0042000000007b1d */ /* 0x004fec0000010000 */
[----:B------:R-:W-:Y:S05]  /*7050*/  @P0 BRA `(.L_x_112) ;  /* 0x0000000000280947 */ /* 0x000fea0003800000 */
[----:B------:R-:W2:Y:S01]  /*7060*/  LDCU.64 UR6, c[0x0][0x348] ;  /* 0x00006900ff0677ac */ /* 0x000ea20008000a00 */
[----:B------:R-:W-:Y:S01]  /*7070*/  UIADD3 UR4, UPT, UPT, UR44, 0x400, URZ ;  /* 0x000004002c047890 */ /* 0x000fe2000fffe0ff */
[----:B------:R-:W-:Y:S05]  /*7080*/  UMOV UR51, UR36 ;  /* 0x0000002400337c82 */ /* 0x000fea0008000000 */
[----:B------:R-:W-:Y:S04]  /*7090*/  MOV R86, UR4 ;  /* 0x0000000400567c02 */ /* 0x000fe80008000f00 */
[----:B------:R-:W-:Y:S01]  /*70a0*/  R2UR UR48, R86 ;  /* 0x00000000563072ca */ /* 0x000fe200000e0000 */
[----:B--2---:R-:W-:Y:S04]  /*70b0*/  UIADD3 UR4, UP0, UPT, UR6, 0x680, URZ ;  /* 0x0000068006047890 */ /* 0x004fe8000ff1e0ff */
[----:B------:R-:W-:Y:S09]  /*70c0*/  UIADD3.X UR5, UPT, UPT, URZ, UR7, URZ, UP0, !UPT ;  /* 0x00000007ff057290 */ /* 0x000ff200087fe4ff */
[----:B------:R2:W-:Y:S01]  /*70d0*/  UTMASTG.3D [UR48], [UR4] ;  /* 0x00000030040073b5 */ /* 0x0005e20008010000 */
[----:B------:R0:W-:Y:S01]  /*70e0*/  UTMACMDFLUSH ;  /* 0x00000000000079b7 */ /* 0x0001e20000000000 */
[----:B--2---:R-:W-:Y:S04]  /*70f0*/  DEPBAR.LE SB0, 0x1 ;  /* 0x000080400000791a */ /* 0x004fe80000000000 */
.L_x_112:
[----:B------:R-:W-:Y:S05]  /*7100*/  BSYNC.RECONVERGENT B0 ;  /* 0x0000000000007941 */ /* 0x000fea0003800200 */
.L_x_111:
[----:B------:R-:W-:Y:S01]  /*7110*/  BAR.SYNC.DEFER_BLOCKING 0x1, 0x80 ;  /* 0x0042000000007b1d */ /* 0x000fe20000010000 */
[----:B------:R-:W-:Y:S01]  /*7120*/  ISETP.NE.AND P1, PT, R95, RZ, PT ;  /* 0x000000ff5f00720c */ /* 0x000fe20003f25270 */
[----:B------:R-:W-:Y:S01]  /*7130*/  UISETP.NE.AND UP0, UPT, UR47, URZ, UPT ;  /* 0x000000ff2f00728c */ /* 0x000fe2000bf05270 */
[----:B------:R-:W-:Y:S11]  /*7140*/  LEA R3, R46, UR44, 0x3 ;  /* 0x0000002c2e037c11 */ /* 0x000ff6000f8e18ff */
[----:B------:R-:W-:Y:S01]  /*7150*/  @P1 SHF.L.U32 R4, R91, 0x1f, RZ ;  /* 0x0000001f5b041819 */ /* 0x000fe200000006ff */
[----:B------:R-:W-:Y:S06]  /*7160*/  BRA.U !UP0, `(.L_x_113) ;  /* 0x0000000108247547 */ /* 0x000fec000b800000 */
[----:B------:R-:W2:Y:S01]  /*7170*/  S2R R0, SR_CgaCtaId ;  /* 0x0000000000007919 */ /* 0x000ea20000008800 */
[----:B------:R-:W-:Y:S01]  /*7180*/  IMAD.U32 R2, RZ, RZ, UR46 ;  /* 0x0000002eff027e24 */ /* 0x000fe2000f8e00ff */
[----:B------:R-:W-:Y:S04]  /*7190*/  UIADD3 UR4, UPT, UPT, UR46, 0x1, URZ ;  /* 0x000000012e047890 */ /* 0x000fe8000fffe0ff */
[----:B------:R-:W-:Y:S01]  /*71a0*/  @P1 LEA R2, R2, UR44, 0x3 ;  /* 0x0000002c02021c11 */ /* 0x000fe2000f8e18ff */
[----:B------:R-:W-:Y:S04]  /*71b0*/  UISETP.NE.AND UP0, UPT, UR4, 0x4, UPT ;  /* 0x000000040400788c */ /* 0x000fe8000bf05270 */
[----:B------:R-:W-:Y:S01]  /*71c0*/  @P1 VIADD R5, R2, 0xb0 ;  /* 0x000000b002051836 */ /* 0x000fe20000000000 */
[----:B------:R-:W-:Y:S04]  /*71d0*/  USEL UR46, UR4, URZ, UP0 ;  /* 0x000000ff042e7287 */ /* 0x000fe80008000000 */
[----:B--2---:R-:W-:Y:S04]  /*71e0*/  @P1 PRMT R0, R0, 0x654, R5 ;  /* 0x0000065400001816 */ /* 0x004fe80000000005 */
[----:B------:R2:W-:Y:S04]  /*71f0*/  @P1 SYNCS.ARRIVE.TRANS64.RED.A1T0 RZ, [R0+URZ], RZ ;  /* 0x000000ff00ff19a7 */ /* 0x0005e800081004ff */
.L_x_113:
[----:B------:R-:W3:Y:S01]  /*7200*/  @P1 SYNCS.PHASECHK.TRANS64.TRYWAIT P0, [R3+URZ+0x90], R4 ;  /* 0x00009004030015a7 */ /* 0x000ee200080011ff */
[----:B------:R-:W-:Y:S01]  /*7210*/  BSSY B1, `(.L_x_114) ;  /* 0x0000017000017945 */ /* 0x000fe20003800000 */
[----:B---3--:R-:W-:Y:S03]  /*7220*/  @P1 SEL R60, RZ, 0x1, !P0 ;  /* 0x00000001ff3c1807 */ /* 0x008fe60004000000 */
[----:B------:R-:W-:Y:S05]  /*7230*/  @!P1 BRA `(.L_x_115) ;  /* 0x0000000000509947 */ /* 0x000fea0003800000 */
[----:B------:R-:W-:Y:S01]  /*7240*/  ISETP.NE.AND P1, PT, R61, RZ, PT ;  /* 0x000000ff3d00720c */ /* 0x000fe20003f25270 */
[----:B------:R-:W-:Y:S01]  /*7250*/  BSSY B0, `(.L_x_116) ;  /* 0x000000a000007945 */ /* 0x000fe20003800000 */
[----:B------:R-:W-:Y:S11]  /*7260*/  ISETP.NE.AND P0, PT, R60, RZ, PT ;  /* 0x000000ff3c00720c */ /* 0x000ff60003f05270 */
[----:B------:R-:W-:Y:S04]  /*7270*/  @P1 IMAD R4, R46, 0x2000, R47 ;  /* 0x000020002e041824 */ /* 0x000fe800078e022f */
[----:B------:R-:W-:Y:S04]  /*7280*/  @P1 VIADD R7, R4, UR44 ;  /* 0x0000002c04071c36 */ /* 0x000fe80008000000 */
[----:B------:R-:W-:Y:S01]  /*7290*/  @P1 IMAD.IADD R2, R92, 0x1, R7 ;  /* 0x000000015c021824 */ /* 0x000fe200078e0207 */
[----:B------:R-:W-:Y:S01]  /*72a0*/  @P1 IADD3 R5, PT, PT, R62, R7, RZ ;  /* 0x000000073e051210 */ /* 0x000fe20007ffe0ff */
[----:B------:R-:W-:Y:S06]  /*72b0*/  @P0 BRA `(.L_x_117) ;  /* 0x00000000000c0947 */ /* 0x000fec0003800000 */
[----:B--2---:R-:W-:Y:S04]  /*72c0*/  SHF.L.U32 R0, R91, 0x1f, RZ ;  /* 0x0000001f5b007819 */ /* 0x004fe800000006ff */
[----:B------:R-:W2:Y:S02]  /*72d0*/  SYNCS.PHASECHK.TRANS64.TRYWAIT P0, [R3+URZ+0x90], R0 ;  /* 0x00009000030075a7 */ /* 0x000ea400080011ff */
[----:B--2---:R-:W-:Y:S05]  /*72e0*/  @!P0 BRA `(.L_x_118) ;  /* 0x0000003400048947 */ /* 0x004fea0003800000 */
.L_x_117:
[----:B------:R-:W-:Y:S05]  /*72f0*/  BSYNC B0 ;  /* 0x0000000000007941 */ /* 0x000fea0003800000 */
.L_x_116:
[----:B------:R-:W-:Y:S02]  /*7300*/  ISETP.NE.AND P0, PT, R61, RZ, PT ;  /* 0x000000ff3d00720c */ /* 0x000fe40003f05270 */
[----:B------:R-:W-:Y:S11]  /*7310*/  IADD3 R46, PT, PT, R46, 0x1, RZ ;  /* 0x000000012e2e7810 */ /* 0x000ff60007ffe0ff */
[----:B--2---:R-:W-:Y:S01]  /*7320*/  @P0 IMAD.IADD R0, R92, 0x1, R5 ;  /* 0x000000015c000824 */ /* 0x004fe200078e0205 */
[----:B------:R-:W-:Y:S05]  /*7330*/  @P0 WARPSYNC.ALL ;  /* 0x0000000000000948 */ /* 0x000fea0003800000 */
[----:B------:R3:W4:Y:S04]  /*7340*/  @P0 LDSM.16.M88.4 R48, [R4+UR44+0x400] ;  /* 0x0004002c0430083b */ /* 0x0007280008000200 */
[----:B------:R3:W2:Y:S04]  /*7350*/  @P0 LDSM.16.M88.4 R56, [R2+0x400] ;  /* 0x000400000238083b */ /* 0x0006a80000000200 */
[----:B------:R3:W1:Y:S04]  /*7360*/  @P0 LDSM.16.M88.4 R64, [R5+0x400] ;  /* 0x000400000540083b */ /* 0x0006680000000200 */
[----:B------:R3:W1:Y:S02]  /*7370*/  @P0 LDSM.16.M88.4 R72, [R0+0x400] ;  /* 0x000400000048083b */ /* 0x0006640000000200 */
.L_x_115:
[----:B------:R-:W-:Y:S05]  /*7380*/  BSYNC B1 ;  /* 0x0000000000017941 */ /* 0x000fea0003800000 */
.L_x_114:
[----:B------:R-:W-:Y:S05]  /*7390*/  VIADD R3, R39, 0x40 ;  /* 0x0000004027037836 */ /* 0x000fea0000000000 */
[----:B------:R-:W-:Y:S04]  /*73a0*/  SHF.R.U32.HI R3, RZ, 0x15, R3 ;  /* 0x00000015ff037819 */ /* 0x000fe80000011603 */
[----:B------:R-:W-:Y:S11]  /*73b0*/  LOP3.LUT P0, RZ, R3, 0x3, R82, 0x48, !PT ;  /* 0x0000000303ff7812 */ /* 0x000ff60007804852 */
[----:B------:R-:W-:Y:S02]  /*73c0*/  @!UPT UIADD3 URZ, UPT, UPT, URZ, URZ, URZ ;  /* 0x000000fffffff290 */ /* 0x000fe4000fffe0ff */
[----:B------:R-:W-:Y:S05]  /*73d0*/  @!P0 BRA `(.L_x_119) ;  /* 0x0000000000408947 */ /* 0x000fea0003800000 */
[----:B------:R-:W5:Y:S01]  /*73e0*/  LDCU.64 UR8, c[0x4][0x70] ;  /* 0x01000e00ff0877ac */ /* 0x000f620008000a00 */
[----:B------:R-:W-:Y:S01]  /*73f0*/  MOV R3, 0x0 ;  /* 0x0000000000037802 */ /* 0x000fe20000000f00 */
[----:B------:R-:W-:Y:S02]  /*7400*/  HFMA2 R12, -RZ, RZ, 0, 5.9604644775390625e-08 ;  /* 0x00000001ff0c7431 */ /* 0x000fe400000001ff */
[----:B------:R-:W-:Y:S02]  /*7410*/  IMAD.MOV.U32 R8, RZ, RZ, 0x192 ;  /* 0x00000192ff087424 */ /* 0x000fe400078e00ff */
[----:B------:R-:W-:Y:S01]  /*7420*/  IMAD.MOV.U32 R13, RZ, RZ, RZ ;  /* 0x000000ffff0d7224 */ /* 0x000fe200078e00ff */
[----:B------:R-:W2:Y:S01]  /*7430*/  LDCU.64 UR6, c[0x4][0x78] ;  /* 0x01000f00ff0677ac */ /* 0x000ea20008000a00 */
[----:B---3--:R-:W3:Y:S01]  /*7440*/  LDC.64 R2, c[0x4][R3] ;  /* 0x0100000003027b82 */ /* 0x008ee20000000a00 */
[----:B------:R-:W4:Y:S01]  /*7450*/  LDCU.64 UR4, c[0x4][0x10] ;  /* 0x01000200ff0477ac */ /* 0x000f220008000a00 */
[----:B-----5:R-:W-:Y:S01]  /*7460*/  MOV R5, UR9 ;  /* 0x0000000900057c02 */ /* 0x020fe20008000f00 */
[----:B------:R-:W-:Y:S01]  /*7470*/  IMAD.U32 R4, RZ, RZ, UR8 ;  /* 0x00000008ff047e24 */ /* 0x000fe2000f8e00ff */
[----:B--2---:R-:W-:Y:S01]  /*7480*/  MOV R7, UR7 ;  /* 0x0000000700077c02 */ /* 0x004fe20008000f00 */
[----:B------:R-:W-:Y:S01]  /*7490*/  IMAD.U32 R6, RZ, RZ, UR6 ;  /* 0x00000006ff067e24 */ /* 0x000fe2000f8e00ff */
[----:B----4-:R-:W-:Y:S01]  /*74a0*/  MOV R11, UR5 ;  /* 0x00000005000b7c02 */ /* 0x010fe20008000f00 */
[----:B------:R-:W-:Y:S02]  /*74b0*/  IMAD.U32 R10, RZ, RZ, UR4 ;  /* 0x00000004ff0a7e24 */ /* 0x000fe4000f8e00ff */
[----:B------:R-:W-:Y:S07]  /*74c0*/  LEPC R20, `(.L_x_119) ;  /* 0x000000001014794e */ /* 0x000fee0000000000 */
[----:B-1-3--:R-:W-:Y:S05]  /*74d0*/  CALL.ABS.NOINC R2 ;  /* 0x0000000002007343 */ /* 0x00afea0003c00000 */
.L_x_119:
[----:B------:R-:W-:Y:S05]  /*74e0*/  WARPSYNC.ALL ;  /* 0x0000000000007948 */ /* 0x000fea0003800000 */
[----:B------:R-:W-:Y:S01]  /*74f0*/  R2UR UR4, R39 ;  /* 0x00000000270472ca */ /* 0x000fe200000e0000 */
[--C-:B----4-:R-:W-:Y:S01]  /*7500*/  HADD2.F32 R40, -RZ, R48.reuse.H0_H0 ;  /* 0x20000030ff287230 */ /* 0x110fe20000004100 */
[----:B------:R-:W4:Y:S01]  /*7510*/  S2R R101, SR_CgaCtaId ;  /* 0x0000000000657919 */ /* 0x000f220000008800 */
[----:B------:R-:W-:Y:S01]  /*7520*/  HADD2.F32 R43, -RZ, R48.H1_H1 ;  /* 0x30000030ff2b7230 */ /* 0x000fe20000004100 */
[----:B------:R-:W-:Y:S01]  /*7530*/  ISETP.NE.AND P6, PT, R95, RZ, PT ;  /* 0x000000ff5f00720c */ /* 0x000fe20003fc5270 */
[----:B------:R-:W-:Y:S01]  /*7540*/  HADD2.F32 R42, -RZ, R49.H1_H1 ;  /* 0x30000031ff2a7230 */ /* 0x000fe20000004100 */
[----:B------:R-:W-:Y:S01]  /*7550*/  ISETP.NE.AND P0, PT, R94, RZ, PT ;  /* 0x000000ff5e00720c */ /* 0x000fe20003f05270 */
[--C-:B------:R-:W-:Y:S01]  /*7560*/  HADD2.F32 R44, -RZ, R50.reuse.H1_H1 ;  /* 0x30000032ff2c7230 */ /* 0x100fe20000004100 */
[----:B------:R-:W-:Y:S01]  /*7570*/  MOV R63, UR46 ;  /* 0x0000002e003f7c02 */ /* 0x000fe20008000f00 */
[----:B--2---:R-:W-:Y:S01]  /*7580*/  HADD2.F32 R45, -RZ, R59.H0_H0 ;  /* 0x2000003bff2d7230 */ /* 0x004fe20000004100 */
[----:B------:R-:W-:Y:S03]  /*7590*/  BSSY.RECONVERGENT B0, `(.L_x_120) ;  /* 0x0000088000007945 */ /* 0x000fe60003800200 */
[----:B---3--:R-:W2:Y:S04]  /*75a0*/  LDTM.16dp256bit.x8 R4, tmem[UR4+0x40] ;  /* 0x00004004000479ee */ /* 0x008ea800081a0000 */
[----:B------:R-:W-:Y:S02]  /*75b0*/  @P6 LEA R63, R63, UR44, 0x3 ;  /* 0x0000002c3f3f6c11 */ /* 0x000fe4000f8e18ff */
[----:B-1----:R-:W-:Y:S02]  /*75c0*/  @P6 SHF.L.U32 R108, R91, 0x1f, RZ ;  /* 0x0000001f5b6c6819 */ /* 0x002fe400000006ff */
[----:B------:R-:W-:Y:S02]  /*75d0*/  @P6 IADD3 R102, PT, PT, R63, 0xb0, RZ ;  /* 0x000000b03f666810 */ /* 0x000fe40007ffe0ff */
[----:B------:R-:W-:Y:S01]  /*75e0*/  LEA R63, R46, UR44, 0x3 ;  /* 0x0000002c2e3f7c11 */ /* 0x000fe2000f8e18ff */
[C---:B--2---:R-:W-:Y:S01]  /*75f0*/  FMUL R0, R38.reuse, R4 ;  /* 0x0000000426007220 */ /* 0x044fe20000400000 */
[C---:B------:R-:W-:Y:S01]  /*7600*/  FMUL R2, R38.reuse, R5 ;  /* 0x0000000526027220 */ /* 0x040fe20000400000 */
[C---:B------:R-:W-:Y:S01]  /*7610*/  FMUL R3, R38.reuse, R6 ;  /* 0x0000000626037220 */ /* 0x040fe20000400000 */
[C---:B------:R-:W-:Y:S01]  /*7620*/  FMUL R7, R38.reuse, R7 ;  /* 0x0000000726077220 */ /* 0x040fe20000400000 */
[C---:B------:R-:W-:Y:S01]  /*7630*/  FFMA R0, R41.reuse, R40, R0 ;  /* 0x0000002829007223 */ /* 0x040fe20000000000 */
[----:B------:R-:W-:Y:S02]  /*7640*/  HADD2.F32 R40, -RZ, R49.H0_H0 ;  /* 0x20000031ff287230 */ /* 0x000fe40000004100 */
[C---:B------:R-:W-:Y:S01]  /*7650*/  FFMA R2, R41.reuse, R43, R2 ;  /* 0x0000002b29027223 */ /* 0x040fe20000000002 */
[C---:B------:R-:W-:Y:S01]  /*7660*/  FMUL R4, R38.reuse, R8 ;  /* 0x0000000826047220 */ /* 0x040fe20000400000 */
[--C-:B------:R-:W-:Y:S02]  /*7670*/  HADD2.F32 R43, -RZ, R51.reuse.H0_H0 ;  /* 0x20000033ff2b7230 */ /* 0x100fe40000004100 */
[----:B------:R-:W-:Y:S01]  /*7680*/  FMUL R5, R38, R9 ;  /* 0x0000000926057220 */ /* 0x000fe20000400000 */
[C---:B------:R-:W-:Y:S01]  /*7690*/  FFMA R3, R41.reuse, R40, R3 ;  /* 0x0000002829037223 */ /* 0x040fe20000000003 */
[----:B------:R-:W-:Y:S01]  /*76a0*/  HADD2.F32 R40, -RZ, R50.H0_H0 ;  /* 0x20000032ff287230 */ /* 0x000fe20000004100 */
[----:B------:R-:W-:Y:S01]  /*76b0*/  F2FP.F16.F32.PACK_AB R52, R2, R0 ;  /* 0x000000000234723e */ /* 0x000fe200000000ff */
[C---:B------:R-:W-:Y:S01]  /*76c0*/  FFMA R7, R41.reuse, R42, R7 ;  /* 0x0000002a29077223 */ /* 0x040fe20000000007 */
[----:B------:R-:W-:Y:S02]  /*76d0*/  HADD2.F32 R42, -RZ, R51.H1_H1 ;  /* 0x30000033ff2a7230 */ /* 0x000fe40000004100 */
[C---:B------:R-:W-:Y:S01]  /*76e0*/  FMUL R6, R38.reuse, R10 ;  /* 0x0000000a26067220 */ /* 0x040fe20000400000 */
[C---:B------:R-:W-:Y:S01]  /*76f0*/  FFMA R4, R41.reuse, R40, R4 ;  /* 0x0000002829047223 */ /* 0x040fe20000000004 */
[----:B------:R-:W-:Y:S01]  /*7700*/  FFMA R5, R41, R44, R5 ;  /* 0x0000002c29057223 */ /* 0x000fe20000000005 */
[----:B------:R-:W-:Y:S01]  /*7710*/  F2FP.F16.F32.PACK_AB R53, R7, R3 ;  /* 0x000000030735723e */ /* 0x000fe200000000ff */
[----:B------:R-:W-:Y:S01]  /*7720*/  FFMA R6, R41, R43, R6 ;  /* 0x0000002b29067223 */ /* 0x000fe20000000006 */
[C---:B------:R-:W-:Y:S01]  /*7730*/  FMUL R11, R38.reuse, R11 ;  /* 0x0000000b260b7220 */ /* 0x040fe20000400000 */
[--C-:B------:R-:W-:Y:S01]  /*7740*/  HADD2.F32 R40, -RZ, R56.reuse.H0_H0 ;  /* 0x20000038ff287230 */ /* 0x100fe20000004100 */
[----:B------:R-:W-:Y:S01]  /*7750*/  F2FP.F16.F32.PACK_AB R54, R5, R4 ;  /* 0x000000040536723e */ /* 0x000fe200000000ff */
[C---:B------:R-:W-:Y:S01]  /*7760*/  FMUL R8, R38.reuse, R12 ;  /* 0x0000000c26087220 */ /* 0x040fe20000400000 */
        /* <DEDUP_REMOVED lines=13> */
[--C-:B------:R-:W-:Y:S02]  /*7840*/  HADD2.F32 R43, -RZ, R58.reuse.H0_H0 ;  /* 0x2000003aff2b7230 */ /* 0x100fe40000004100 */
[----:B------:R-:W-:Y:S01]  /*7850*/  FFMA R15, R41, R40, R15 ;  /* 0x00000028290f7223 */ /* 0x000fe2000000000f */
[C---:B------:R-:W-:Y:S01]  /*7860*/  FMUL R12, R38.reuse, R16 ;  /* 0x00000010260c7220 */ /* 0x040fe20000400000 */
[----:B------:R-:W-:Y:S02]  /*7870*/  HADD2.F32 R42, -RZ, R58.H1_H1 ;  /* 0x3000003aff2a7230 */ /* 0x000fe40000004100 */
[C---:B------:R-:W-:Y:S01]  /*7880*/  FMUL R13, R38.reuse, R17 ;  /* 0x00000011260d7220 */ /* 0x040fe20000400000 */
[C---:B------:R-:W-:Y:S01]  /*7890*/  FMUL R14, R38.reuse, R18 ;  /* 0x00000012260e7220 */ /* 0x040fe20000400000 */
[----:B------:R-:W-:Y:S01]  /*78a0*/  F2FP.F16.F32.PACK_AB R69, R15, R10 ;  /* 0x0000000a0f45723e */ /* 0x000fe200000000ff */
[C---:B------:R-:W-:Y:S01]  /*78b0*/  FFMA R12, R41.reuse, R43, R12 ;  /* 0x0000002b290c7223 */ /* 0x040fe2000000000c */
[----:B------:R-:W-:Y:S02]  /*78c0*/  HADD2.F32 R40, -RZ, R59.H1_H1 ;  /* 0x3000003bff287230 */ /* 0x000fe40000004100 */
[C---:B------:R-:W-:Y:S01]  /*78d0*/  FFMA R13, R41.reuse, R42, R13 ;  /* 0x0000002a290d7223 */ /* 0x040fe2000000000d */
[----:B------:R-:W-:Y:S01]  /*78e0*/  FFMA R14, R41, R45, R14 ;  /* 0x0000002d290e7223 */ /* 0x000fe2000000000e */
[C---:B------:R-:W-:Y:S01]  /*78f0*/  FMUL R19, R38.reuse, R19 ;  /* 0x0000001326137220 */ /* 0x040fe20000400000 */
[--C-:B------:R-:W-:Y:S02]  /*7900*/  HADD2.F32 R43, -RZ, R64.reuse.H0_H0 ;  /* 0x20000040ff2b7230 */ /* 0x100fe40000004100 */
        /* <DEDUP_REMOVED lines=13> */
[--C-:B------:R-:W-:Y:S01]  /*79e0*/  HADD2.F32 R42, -RZ, R66.reuse.H0_H0 ;  /* 0x20000042ff2a7230 */ /* 0x100fe20000004100 */
[----:B------:R2:W-:Y:S01]  /*79f0*/  STSM.16.M88.4 [R96+0x2400], R68 ;  /* 0x0024004460007844 */ /* 0x0005e20000000200 */
[----:B-1----:R-:W-:Y:S01]  /*7a00*/  F2FP.F16.F32.PACK_AB R52, R17, R16 ;  /* 0x000000101134723e */ /* 0x002fe200000000ff */
[----:B------:R-:W-:Y:S01]  /*7a10*/  FFMA R23, R41, R40, R23 ;  /* 0x0000002829177223 */ /* 0x000fe20000000017 */
        /* <DEDUP_REMOVED lines=19> */
[C---:B------:R-:W-:Y:S01]  /*7b50*/  FFMA R25, R41.reuse, R42, R25 ;  /* 0x0000002a29197223 */ /* 0x040fe20000000019 */
[----:B------:R-:W-:Y:S02]  /*7b60*/  HADD2.F32 R40, -RZ, R73.H1_H1 ;  /* 0x30000049ff287230 */ /* 0x000fe40000004100 */
[C---:B------:R-:W-:Y:S01]  /*7b70*/  FFMA R26, R41.reuse, R43, R26 ;  /* 0x0000002b291a7223 */ /* 0x040fe2000000001a */
[C---:B------:R-:W-:Y:S01]  /*7b80*/  FMUL R31, R38.reuse, R31 ;  /* 0x0000001f261f7220 */ /* 0x040fe20000400000 */
[--C-:B------:R-:W-:Y:S02]  /*7b90*/  HADD2.F32 R43, -RZ, R74.reuse.H0_H0 ;  /* 0x2000004aff2b7230 */ /* 0x100fe40000004100 */
[C---:B------:R-:W-:Y:S01]  /*7ba0*/  FMUL R28, R38.reuse, R32 ;  /* 0x00000020261c7220 */ /* 0x040fe20000400000 */
[----:B------:R-:W-:Y:S02]  /*7bb0*/  HADD2.F32 R42, -RZ, R74.H1_H1 ;  /* 0x3000004aff2a7230 */ /* 0x000fe40000004100 */
[C---:B------:R-:W-:Y:S01]  /*7bc0*/  FMUL R29, R38.reuse, R33 ;  /* 0x00000021261d7220 */ /* 0x040fe20000400000 */
[--C-:B------:R-:W-:Y:S02]  /*7bd0*/  HADD2.F32 R45, -RZ, R75.reuse.H0_H0 ;  /* 0x2000004bff2d7230 */ /* 0x100fe40000004100 */
[C---:B------:R-:W-:Y:S01]  /*7be0*/  FMUL R30, R38.reuse, R34 ;  /* 0x00000022261e7220 */ /* 0x040fe20000400000 */
[----:B------:R-:W-:Y:S02]  /*7bf0*/  HADD2.F32 R44, -RZ, R75.H1_H1 ;  /* 0x3000004bff2c7230 */ /* 0x000fe40000004100 */
[C---:B------:R-:W-:Y:S01]  /*7c00*/  FFMA R31, R41.reuse, R40, R31 ;  /* 0x00000028291f7223 */ /* 0x040fe2000000001f */
        /* <DEDUP_REMOVED lines=9> */
[----:B------:R2:W-:Y:S01]  /*7ca0*/  STSM.16.M88.4 [R99+0x2000], R52 ;  /* 0x0020003463007844 */ /* 0x0005e20000000200 */
[----:B------:R-:W-:Y:S02]  /*7cb0*/  F2FP.F16.F32.PACK_AB R106, R29, R28 ;  /* 0x0000001c1d6a723e */ /* 0x000fe400000000ff */
[----:B------:R-:W-:Y:S02]  /*7cc0*/  F2FP.F16.F32.PACK_AB R107, R35, R30 ;  /* 0x0000001e236b723e */ /* 0x000fe400000000ff */
[----:B----4-:R-:W-:Y:S03]  /*7cd0*/  @P6 PRMT R102, R101, 0x654, R102 ;  /* 0x0000065465666816 */ /* 0x010fe60000000066 */
[----:B------:R2:W-:Y:S01]  /*7ce0*/  STSM.16.M88.4 [R100+0x2000], R104 ;  /* 0x0020006864007844 */ /* 0x0005e20000000200 */
[----:B------:R-:W-:Y:S01]  /*7cf0*/  @!PT LDS RZ, [RZ] ;  /* 0x00000000fffff984 */ /* 0x000fe20000000800 */
[----:B------:R-:W-:Y:S01]  /*7d00*/  @!PT LDS RZ, [RZ] ;  /* 0x00000000fffff984 */ /* 0x000fe20000000800 */
[----:B------:R-:W-:Y:S01]  /*7d10*/  @!PT LDS RZ, [RZ] ;  /* 0x00000000fffff984 */ /* 0x000fe20000000800 */
[----:B------:R-:W-:Y:S01]  /*7d20*/  @!PT LDS RZ, [RZ] ;  /* 0x00000000fffff984 */ /* 0x000fe20000000800 */
[----:B------:R1:W-:Y:S07]  /*7d30*/  MEMBAR.ALL.CTA ;  /* 0x0000000000007992 */ /* 0x0003ee0000008000 */
[----:B-1----:R-:W1:Y:S02]  /*7d40*/  FENCE.VIEW.ASYNC.S ;  /* 0x00000000000073c6 */ /* 0x002e640000000000 */
[----:B-1----:R-:W-:Y:S06]  /*7d50*/  BAR.SYNC.DEFER_BLOCKING 0x1, 0x80 ;  /* 0x0042000000007b1d */ /* 0x002fec0000010000 */
[----:B------:R-:W-:Y:S05]  /*7d60*/  @P0 BRA `(.L_x_121) ;  /* 0x0000000000280947 */ /* 0x000fea0003800000 */
[----:B------:R-:W1:Y:S01]  /*7d70*/  LDCU.64 UR6, c[0x0][0x348] ;  /* 0x00006900ff0677ac */ /* 0x000e620008000a00 */
[----:B------:R-:W-:Y:S02]  /*7d80*/  UIADD3 UR9, UPT, UPT, UR49, 0x40, URZ ;  /* 0x0000004031097890 */ /* 0x000fe4000fffe0ff */
[----:B------:R-:W-:Y:S01]  /*7d90*/  UIADD3 UR8, UPT, UPT, UR44, 0x2400, URZ ;  /* 0x000024002c087890 */ /* 0x000fe2000fffe0ff */
[----:B------:R-:W-:Y:S01]  /*7da0*/  UMOV UR10, UR50 ;  /* 0x00000032000a7c82 */ /* 0x000fe20008000000 */
[----:B------:R-:W-:Y:S01]  /*7db0*/  UMOV UR11, UR36 ;  /* 0x00000024000b7c82 */ /* 0x000fe20008000000 */
[----:B-1----:R-:W-:Y:S04]  /*7dc0*/  UIADD3 UR4, UP0, UPT, UR6, 0x680, URZ ;  /* 0x0000068006047890 */ /* 0x002fe8000ff1e0ff */
[----:B------:R-:W-:Y:S09]  /*7dd0*/  UIADD3.X UR5, UPT, UPT, URZ, UR7, URZ, UP0, !UPT ;  /* 0x00000007ff057290 */ /* 0x000ff200087fe4ff */
[----:B------:R1:W-:Y:S01]  /*7de0*/  UTMASTG.3D [UR8], [UR4] ;  /* 0x00000008040073b5 */ /* 0x0003e20008010000 */
[----:B------:R0:W-:Y:S01]  /*7df0*/  UTMACMDFLUSH ;  /* 0x00000000000079b7 */ /* 0x0001e20000000000 */
[----:B-1----:R-:W-:Y:S04]  /*7e00*/  DEPBAR.LE SB0, 0x1 ;  /* 0x000080400000791a */ /* 0x002fe80000000000 */
.L_x_121:
[----:B------:R-:W-:Y:S05]  /*7e10*/  BSYNC.RECONVERGENT B0 ;  /* 0x0000000000007941 */ /* 0x000fea0003800200 */
.L_x_120:
[----:B------:R-:W-:Y:S01]  /*7e20*/  BAR.SYNC.DEFER_BLOCKING 0x1, 0x80 ;  /* 0x0042000000007b1d */ /* 0x000fe20000010000 */
[----:B------:R-:W-:Y:S04]  /*7e30*/  UIADD3 UR4, UPT, UPT, UR46, 0x1, URZ ;  /* 0x000000012e047890 */ /* 0x000fe8000fffe0ff */
[----:B------:R-:W-:Y:S04]  /*7e40*/  UISETP.NE.AND UP0, UPT, UR4, 0x4, UPT ;  /* 0x000000040400788c */ /* 0x000fe8000bf05270 */
[----:B------:R-:W-:Y:S01]  /*7e50*/  USEL UR45, UR4, URZ, UP0 ;  /* 0x000000ff042d7287 */ /* 0x000fe20008000000 */
[----:B------:R1:W-:Y:S01]  /*7e60*/  @P6 SYNCS.ARRIVE.TRANS64.RED.A1T0 RZ, [R102+URZ], RZ ;  /* 0x000000ff66ff69a7 */ /* 0x0003e200081004ff */
[----:B------:R-:W-:Y:S01]  /*7e70*/  BSSY B1, `(.L_x_122) ;  /* 0x0000018000017945 */ /* 0x000fe20003800000 */
[----:B------:R-:W3:Y:S02]  /*7e80*/  @P6 SYNCS.PHASECHK.TRANS64.TRYWAIT P0, [R63+URZ+0x90], R108 ;  /* 0x0000906c3f0065a7 */ /* 0x000ee400080011ff */
[----:B---3--:R-:W-:Y:S01]  /*7e90*/  @P6 SEL R60, RZ, 0x1, !P0 ;  /* 0x00000001ff3c6807 */ /* 0x008fe20004000000 */
[----:B-1----:R-:W-:Y:S06]  /*7ea0*/  @!P6 BRA `(.L_x_123) ;  /* 0x000000000050e947 */ /* 0x002fec0003800000 */
        /* <DEDUP_REMOVED lines=8> */
[----:B------:R-:W-:Y:S04]  /*7f30*/  SHF.L.U32 R4, R91, 0x1f, RZ ;  /* 0x0000001f5b047819 */ /* 0x000fe800000006ff */
[----:B------:R-:W1:Y:S02]  /*7f40*/  SYNCS.PHASECHK.TRANS64.TRYWAIT P0, [R63+URZ+0x90], R4 ;  /* 0x000090043f0075a7 */ /* 0x000e6400080011ff */
[----:B-1----:R-:W-:Y:S05]  /*7f50*/  @!P0 BRA `(.L_x_126) ;  /* 0x0000002400fc8947 */ /* 0x002fea0003800000 */
.L_x_125:
[----:B------:R-:W-:Y:S05]  /*7f60*/  BSYNC B0 ;  /* 0x0000000000007941 */ /* 0x000fea0003800000 */
.L_x_124:
[----:B------:R-:W-:Y:S02]  /*7f70*/  ISETP.NE.AND P0, PT, R61, RZ, PT ;  /* 0x000000ff3d00720c */ /* 0x000fe40003f05270 */
[----:B------:R-:W-:Y:S11]  /*7f80*/  IADD3 R46, PT, PT, R46, 0x1, RZ ;  /* 0x000000012e2e7810 */ /* 0x000ff60007ffe0ff */
[----:B-1----:R-:W-:Y:S01]  /*7f90*/  @P0 IMAD.IADD R4, R92, 0x1, R3 ;  /* 0x000000015c040824 */ /* 0x002fe200078e0203 */
[----:B------:R-:W-:Y:S05]  /*7fa0*/  @P0 WARPSYNC.ALL ;  /* 0x0000000000000948 */ /* 0x000fea0003800000 */
[----:B------:R1:W3:Y:S04]  /*7fb0*/  @P0 LDSM.16.M88.4 R48, [R2+UR44+0x400] ;  /* 0x0004002c0230083b */ /* 0x0002e80008000200 */
[----:B------:R1:W4:Y:S04]  /*7fc0*/  @P0 LDSM.16.M88.4 R56, [R0+0x400] ;  /* 0x000400000038083b */ /* 0x0003280000000200 */
[----:B------:R1:W1:Y:S04]  /*7fd0*/  @P0 LDSM.16.M88.4 R64, [R3+0x400] ;  /* 0x000400000340083b */ /* 0x0002680000000200 */
[----:B------:R1:W1:Y:S02]  /*7fe0*/  @P0 LDSM.16.M88.4 R72, [R4+0x400] ;  /* 0x000400000448083b */ /* 0x0002640000000200 */
.L_x_123:
[----:B------:R-:W-:Y:S05]  /*7ff0*/  BSYNC B1 ;  /* 0x0000000000017941 */ /* 0x000fea0003800000 */
.L_x_122:
[----:B-1----:R-:W-:Y:S05]  /*8000*/  VIADD R3, R39, 0x80 ;  /* 0x0000008027037836 */ /* 0x002fea0000000000 */
[----:B------:R-:W-:Y:S04]  /*8010*/  SHF.R.U32.HI R3, RZ, 0x15, R3 ;  /* 0x00000015ff037819 */ /* 0x000fe80000011603 */
[----:B------:R-:W-:Y:S11]  /*8020*/  LOP3.LUT P0, RZ, R3, 0x3, R82, 0x48, !PT ;  /* 0x0000000303ff7812 */ /* 0x000ff60007804852 */
[----:B------:R-:W-:Y:S02]  /*8030*/  @!UPT UIADD3 URZ, UPT, UPT, URZ, URZ, URZ ;  /* 0x000000fffffff290 */ /* 0x000fe4000fffe0ff */
[----:B------:R-:W-:Y:S05]  /*8040*/  @!P0 BRA `(.L_x_127) ;  /* 0x0000000000408947 */ /* 0x000fea0003800000 */
[----:B------:R-:W1:Y:S01]  /*8050*/  LDCU.64 UR8, c[0x4][0x70] ;  /* 0x01000e00ff0877ac */ /* 0x000e620008000a00 */
[----:B------:R-:W-:Y:S01]  /*8060*/  MOV R3, 0x0 ;  /* 0x0000000000037802 */ /* 0x000fe20000000f00 */
[----:B------:R-:W-:Y:S02]  /*8070*/  HFMA2 R12, -RZ, RZ, 0, 5.9604644775390625e-08 ;  /* 0x00000001ff0c7431 */ /* 0x000fe400000001ff */
[----:B------:R-:W-:Y:S02]  /*8080*/  IMAD.MOV.U32 R8, RZ, RZ, 0x192 ;  /* 0x00000192ff087424 */ /* 0x000fe400078e00ff */
[----:B------:R-:W-:Y:S01]  /*8090*/  IMAD.MOV.U32 R13, RZ, RZ, RZ ;  /* 0x000000ffff0d7224 */ /* 0x000fe200078e00ff */
[----:B------:R-:W5:Y:S01]  /*80a0*/  LDCU.64 UR6, c[0x4][0x78] ;  /* 0x01000f00ff0677ac */ /* 0x000f620008000a00 */
[----:B------:R-:W2:Y:S01]  /*80b0*/  LDC.64 R2, c[0x4][R3] ;  /* 0x0100000003027b82 */ /* 0x000ea20000000a00 */
[----:B------:R-:W3:Y:S01]  /*80c0*/  LDCU.64 UR4, c[0x4][0x10] ;  /* 0x01000200ff0477ac */ /* 0x000ee20008000a00 */
[----:B-1----:R-:W-:Y:S01]  /*80d0*/  MOV R5, UR9 ;  /* 0x0000000900057c02 */ /* 0x002fe20008000f00 */
[----:B------:R-:W-:Y:S01]  /*80e0*/  IMAD.U32 R4, RZ, RZ, UR8 ;  /* 0x00000008ff047e24 */ /* 0x000fe2000f8e00ff */
[----:B-----5:R-:W-:Y:S01]  /*80f0*/  MOV R7, UR7 ;  /* 0x0000000700077c02 */ /* 0x020fe20008000f00 */
[----:B------:R-:W-:Y:S01]  /*8100*/  IMAD.U32 R6, RZ, RZ, UR6 ;  /* 0x00000006ff067e24 */ /* 0x000fe2000f8e00ff */
[----:B---3--:R-:W-:Y:S01]  /*8110*/  MOV R11, UR5 ;  /* 0x00000005000b7c02 */ /* 0x008fe20008000f00 */
[----:B------:R-:W-:Y:S02]  /*8120*/  IMAD.U32 R10, RZ, RZ, UR4 ;  /* 0x00000004ff0a7e24 */ /* 0x000fe4000f8e00ff */
[----:B------:R-:W-:Y:S07]  /*8130*/  LEPC R20, `(.L_x_127) ;  /* 0x000000001014794e */ /* 0x000fee0000000000 */
[----:B--2-4-:R-:W-:Y:S05]  /*8140*/  CALL.ABS.NOINC R2 ;  /* 0x0000000002007343 */ /* 0x014fea0003c00000 */
.L_x_127:
[----:B------:R-:W-:Y:S05]  /*8150*/  WARPSYNC.ALL ;  /* 0x0000000000007948 */ /* 0x000fea0003800000 */
[----:B------:R-:W-:Y:S01]  /*8160*/  R2UR UR4, R39 ;  /* 0x00000000270472ca */ /* 0x000fe200000e0000 */
[--C-:B---3--:R-:W-:Y:S01]  /*8170*/  HADD2.F32 R40, -RZ, R48.reuse.H0_H0 ;  /* 0x20000030ff287230 */ /* 0x108fe20000004100 */
[----:B------:R-:W-:Y:S01]  /*8180*/  ISETP.NE.AND P6, PT, R95, RZ, PT ;  /* 0x000000ff5f00720c */ /* 0x000fe20003fc5270 */
[----:B------:R-:W-:Y:S01]  /*8190*/  HADD2.F32 R43, -RZ, R48.H1_H1 ;  /* 0x30000030ff2b7230 */ /* 0x000fe20000004100 */
[----:B------:R-:W-:Y:S01]  /*81a0*/  ISETP.NE.AND P0, PT, R94, RZ, PT ;  /* 0x000000ff5e00720c */ /* 0x000fe20003f05270 */
[----:B------:R-:W-:Y:S01]  /*81b0*/  HADD2.F32 R42, -RZ, R49.H0_H0 ;  /* 0x20000031ff2a7230 */ /* 0x000fe20000004100 */
[----:B------:R-:W-:Y:S01]  /*81c0*/  MOV R63, UR45 ;  /* 0x0000002d003f7c02 */ /* 0x000fe20008000f00 */
[--C-:B------:R-:W-:Y:S01]  /*81d0*/  HADD2.F32 R45, -RZ, R51.reuse.H0_H0 ;  /* 0x20000033ff2d7230 */ /* 0x100fe20000004100 */
[----:B------:R-:W-:Y:S01]  /*81e0*/  BSSY.RECONVERGENT B0, `(.L_x_128) ;  /* 0x0000089000007945 */ /* 0x000fe20003800200 */
[----:B------:R-:W-:Y:S01]  /*81f0*/  HADD2.F32 R44, -RZ, R51.H1_H1 ;  /* 0x30000033ff2c7230 */ /* 0x000fe20000004100 */
[----:B------:R-:W-:Y:S03]  /*8200*/  LEA R108, R46, UR44, 0x3 ;  /* 0x0000002c2e6c7c11 */ /* 0x000fe6000f8e18ff */
[----:B------:R-:W1:Y:S02]  /*8210*/  LDTM.16dp256bit.x8 R4, tmem[UR4+0x80] ;  /* 0x00008004000479ee */ /* 0x000e6400081a0000 */
[----:B------:R-:W-:Y:S04]  /*8220*/  @P6 LEA R63, R63, UR44, 0x3 ;  /* 0x0000002c3f3f6c11 */ /* 0x000fe8000f8e18ff */
[----:B------:R-:W-:Y:S02]  /*8230*/  @P6 IADD3 R102, PT, PT, R63, 0xb0, RZ ;  /* 0x000000b03f666810 */ /* 0x000fe40007ffe0ff */
[----:B------:R-:W-:Y:S02]  /*8240*/  @P6 SHF.L.U32 R63, R91, 0x1f, RZ ;  /* 0x0000001f5b3f6819 */ /* 0x000fe400000006ff */
[----:B------:R-:W-:Y:S01]  /*8250*/  @P6 PRMT R102, R101, 0x654, R102 ;  /* 0x0000065465666816 */ /* 0x000fe20000000066 */
[C---:B-1----:R-:W-:Y:S01]  /*8260*/  FMUL R0, R38.reuse, R4 ;  /* 0x0000000426007220 */ /* 0x042fe20000400000 */
[C---:B------:R-:W-:Y:S01]  /*8270*/  FMUL R2, R38.reuse, R5 ;  /* 0x0000000526027220 */ /* 0x040fe20000400000 */
[C---:B------:R-:W-:Y:S01]  /*8280*/  FMUL R3, R38.reuse, R6 ;  /* 0x0000000626037220 */ /* 0x040fe20000400000 */
        /* <DEDUP_REMOVED lines=8> */
[----:B--2---:R-:W-:Y:S01]  /*8310*/  F2FP.F16.F32.PACK_AB R68, R2, R0 ;  /* 0x000000000244723e */ /* 0x004fe200000000ff */
[C---:B------:R-:W-:Y:S01]  /*8320*/  FFMA R7, R41.reuse, R40, R7 ;  /* 0x0000002829077223 */ /* 0x040fe20000000007 */
[----:B------:R-:W-:Y:S01]  /*8330*/  FFMA R4, R41, R43, R4 ;  /* 0x0000002b29047223 */ /* 0x000fe20000000004 */
[C---:B------:R-:W-:Y:S01]  /*8340*/  FMUL R5, R38.reuse, R9 ;  /* 0x0000000926057220 */ /* 0x040fe20000400000 */
[C---:B------:R-:W-:Y:S01]  /*8350*/  FMUL R6, R38.reuse, R10 ;  /* 0x0000000a26067220 */ /* 0x040fe20000400000 */
[C---:B------:R-:W-:Y:S01]  /*8360*/  FMUL R11, R38.reuse, R11 ;  /* 0x0000000b260b7220 */ /* 0x040fe20000400000 */
[--C-:B----4-:R-:W-:Y:S01]  /*8370*/  HADD2.F32 R40, -RZ, R56.reuse.H0_H0 ;  /* 0x20000038ff287230 */ /* 0x110fe20000004100 */
[----:B------:R-:W-:Y:S01]  /*8380*/  F2FP.F16.F32.PACK_AB R69, R7, R3 ;  /* 0x000000030745723e */ /* 0x000fe200000000ff */
[C---:B------:R-:W-:Y:S01]  /*8390*/  FFMA R5, R41.reuse, R42, R5 ;  /* 0x0000002a29057223 */ /* 0x040fe20000000005 */
[C---:B------:R-:W-:Y:S01]  /*83a0*/  FFMA R6, R41.reuse, R45, R6 ;  /* 0x0000002d29067223 */ /* 0x040fe20000000006 */
[----:B------:R-:W-:Y:S01]  /*83b0*/  FFMA R11, R41, R44, R11 ;  /* 0x0000002c290b7223 */ /* 0x000fe2000000000b */
[C---:B------:R-:W-:Y:S01]  /*83c0*/  FMUL R8, R38.reuse, R12 ;  /* 0x0000000c26087220 */ /* 0x040fe20000400000 */
[----:B------:R-:W-:Y:S01]  /*83d0*/  HADD2.F32 R42, -RZ, R56.H1_H1 ;  /* 0x30000038ff2a7230 */ /* 0x000fe20000004100 */
[----:B------:R-:W-:Y:S01]  /*83e0*/  F2FP.F16.F32.PACK_AB R70, R5, R4 ;  /* 0x000000040546723e */ /* 0x000fe200000000ff */
[C---:B------:R-:W-:Y:S01]  /*83f0*/  FMUL R9, R38.reuse, R13 ;  /* 0x0000000d26097220 */ /* 0x040fe20000400000 */
[----:B------:R-:W-:Y:S01]  /*8400*/  F2FP.F16.F32.PACK_AB R71, R11, R6 ;  /* 0x000000060b47723e */ /* 0x000fe200000000ff */
[C---:B------:R-:W-:Y:S01]  /*8410*/  FFMA R8, R41.reuse, R40, R8 ;  /* 0x0000002829087223 */ /* 0x040fe20000000008 */
[--C-:B------:R-:W-:Y:S02]  /*8420*/  HADD2.F32 R43, -RZ, R57.reuse.H0_H0 ;  /* 0x20000039ff2b7230 */ /* 0x100fe40000004100 */
[----:B------:R-:W-:Y:S01]  /*8430*/  FFMA R9, R41, R42, R9 ;  /* 0x0000002a29097223 */ /* 0x000fe20000000009 */
[C---:B------:R-:W-:Y:S01]  /*8440*/  FMUL R10, R38.reuse, R14 ;  /* 0x0000000e260a7220 */ /* 0x040fe20000400000 */
[----:B------:R-:W-:Y:S01]  /*8450*/  HADD2.F32 R40, -RZ, R57.H1_H1 ;  /* 0x30000039ff287230 */ /* 0x000fe20000004100 */
[----:B------:R1:W-:Y:S01]  /*8460*/  STSM.16.M88.4 [R97+0x4400], R68 ;  /* 0x0044004461007844 */ /* 0x0003e20000000200 */
[C---:B------:R-:W-:Y:S01]  /*8470*/  FMUL R15, R38.reuse, R15 ;  /* 0x0000000f260f7220 */ /* 0x040fe20000400000 */
[----:B------:R-:W-:Y:S01]  /*8480*/  F2FP.F16.F32.PACK_AB R52, R9, R8 ;  /* 0x000000080934723e */ /* 0x000fe200000000ff */
[C---:B------:R-:W-:Y:S01]  /*8490*/  FFMA R10, R41.reuse, R43, R10 ;  /* 0x0000002b290a7223 */ /* 0x040fe2000000000a */
[--C-:B------:R-:W-:Y:S02]  /*84a0*/  HADD2.F32 R42, -RZ, R58.reuse.H0_H0 ;  /* 0x2000003aff2a7230 */ /* 0x100fe40000004100 */
        /* <DEDUP_REMOVED lines=26> */
[----:B-1----:R-:W-:Y:S01]  /*8650*/  F2FP.F16.F32.PACK_AB R68, R17, R16 ;  /* 0x000000101144723e */ /* 0x002fe200000000ff */
        /* <DEDUP_REMOVED lines=45> */
[----:B------:R-:W-:Y:S05]  /*8930*/  F2FP.F16.F32.PACK_AB R107, R35, R30 ;  /* 0x0000001e236b723e */ /* 0x000fea00000000ff */
        /* <DEDUP_REMOVED lines=19> */
.L_x_129:
[----:B------:R-:W-:Y:S05]  /*8a70*/  BSYNC.RECONVERGENT B0 ;  /* 0x0000000000007941 */ /* 0x000fea0003800200 */
.L_x_128:
        /* <DEDUP_REMOVED lines=20> */
.L_x_133:
[----:B------:R-:W-:Y:S05]  /*8bc0*/  BSYNC B0 ;  /* 0x0000000000007941 */ /* 0x000fea0003800000 */
.L_x_132:
[----:B------:R-:W-:Y:S11]  /*8bd0*/  ISETP.NE.AND P0, PT, R61, RZ, PT ;  /* 0x000000ff3d00720c */ /* 0x000ff60003f05270 */
[----:B------:R-:W-:Y:S02]  /*8be0*/  @!UPT UIADD3 URZ, UPT, UPT, URZ, URZ, URZ ;  /* 0x000000fffffff290 */ /* 0x000fe4000fffe0ff */
[----:B------:R-:W-:Y:S01]  /*8bf0*/  @P0 IADD3 R2, PT, PT, R92, R5, RZ ;  /* 0x000000055c020210 */ /* 0x000fe20007ffe0ff */
[----:B------:R-:W-:Y:S05]  /*8c00*/  @P0 WARPSYNC.ALL ;  /* 0x0000000000000948 */ /* 0x000fea0003800000 */
[----:B------:R3:W4:Y:S04]  /*8c10*/  @P0 LDSM.16.M88.4 R48, [R46+UR44+0x400] ;  /* 0x0004002c2e30083b */ /* 0x0007280008000200 */
[----:B------:R3:W1:Y:S04]  /*8c20*/  @P0 LDSM.16.M88.4 R56, [R0+0x400] ;  /* 0x000400000038083b */ /* 0x0006680000000200 */
[----:B------:R3:W1:Y:S04]  /*8c30*/  @P0 LDSM.16.M88.4 R64, [R5+0x400] ;  /* 0x000400000540083b */ /* 0x0006680000000200 */
[----:B------:R3:W1:Y:S02]  /*8c40*/  @P0 LDSM.16.M88.4 R72, [R2+0x400] ;  /* 0x000400000248083b */ /* 0x0006640000000200 */
.L_x_131:
[----:B------:R-:W-:Y:S05]  /*8c50*/  BSYNC B1 ;  /* 0x0000000000017941 */ /* 0x000fea0003800000 */
.L_x_130:
        /* <DEDUP_REMOVED lines=11> */
[----:B---3--:R-:W3:Y:S01]  /*8d10*/  LDC.64 R2, c[0x4][R3] ;  /* 0x0100000003027b82 */ /* 0x008ee20000000a00 */
[----:B------:R-:W2:Y:S01]  /*8d20*/  LDCU.64 UR4, c[0x4][0x10] ;  /* 0x01000200ff0477ac */ /* 0x000ea20008000a00 */
[----:B-1----:R-:W-:Y:S01]  /*8d30*/  MOV R5, UR9 ;  /* 0x0000000900057c02 */ /* 0x002fe20008000f00 */
[----:B------:R-:W-:Y:S01]  /*8d40*/  IMAD.U32 R4, RZ, RZ, UR8 ;  /* 0x00000008ff047e24 */ /* 0x000fe2000f8e00ff */
[----:B-----5:R-:W-:Y:S01]  /*8d50*/  MOV R7, UR7 ;  /* 0x0000000700077c02 */ /* 0x020fe20008000f00 */
[----:B------:R-:W-:Y:S01]  /*8d60*/  IMAD.U32 R6, RZ, RZ, UR6 ;  /* 0x00000006ff067e24 */ /* 0x000fe2000f8e00ff */
[----:B--2---:R-:W-:Y:S01]  /*8d70*/  MOV R11, UR5 ;  /* 0x00000005000b7c02 */ /* 0x004fe20008000f00 */
[----:B------:R-:W-:Y:S02]  /*8d80*/  IMAD.U32 R10, RZ, RZ, UR4 ;  /* 0x00000004ff0a7e24 */ /* 0x000fe4000f8e00ff */
[----:B------:R-:W-:Y:S07]  /*8d90*/  LEPC R20, `(.L_x_135) ;  /* 0x000000001014794e */ /* 0x000fee0000000000 */
[----:B---34-:R-:W-:Y:S05]  /*8da0*/  CALL.ABS.NOINC R2 ;  /* 0x0000000002007343 */ /* 0x018fea0003c00000 */
.L_x_135:
[----:B------:R-:W-:Y:S01]  /*8db0*/  ISETP.NE.AND P0, PT, R94, RZ, PT ;  /* 0x000000ff5e00720c */ /* 0x000fe20003f05270 */
[----:B------:R-:W-:Y:S05]  /*8dc0*/  WARPSYNC.ALL ;  /* 0x0000000000007948 */ /* 0x000fea0003800000 */
[----:B------:R-:W-:Y:S01]  /*8dd0*/  R2UR UR4, R39 ;  /* 0x00000000270472ca */ /* 0x000fe200000e0000 */
[--C-:B----4-:R-:W-:Y:S01]  /*8de0*/  HADD2.F32 R40, -RZ, R48.reuse.H0_H0 ;  /* 0x20000030ff287230 */ /* 0x110fe20000004100 */
[----:B------:R-:W1:Y:S01]  /*8df0*/  S2UR UR6, SR_CgaCtaId ;  /* 0x00000000000679c3 */ /* 0x000e620000008800 */
[----:B------:R-:W-:Y:S01]  /*8e00*/  HADD2.F32 R42, -RZ, R48.H1_H1 ;  /* 0x30000030ff2a7230 */ /* 0x000fe20000004100 */
[----:B------:R-:W-:Y:S01]  /*8e10*/  R2UR UR5, R98 ;  /* 0x00000000620572ca */ /* 0x000fe200000e0000 */
[--C-:B------:R-:W-:Y:S01]  /*8e20*/  HADD2.F32 R43, -RZ, R49.reuse.H0_H0 ;  /* 0x20000031ff2b7230 */ /* 0x100fe20000004100 */
[----:B------:R-:W-:Y:S01]  /*8e30*/  BSSY.RECONVERGENT B0, `(.L_x_136) ;  /* 0x0000089000007945 */ /* 0x000fe20003800200 */
[----:B------:R-:W-:Y:S02]  /*8e40*/  HADD2.F32 R44, -RZ, R49.H1_H1 ;  /* 0x30000031ff2c7230 */ /* 0x000fe40000004100 */
[--C-:B------:R-:W-:Y:S02]  /*8e50*/  HADD2.F32 R45, -RZ, R50.reuse.H0_H0 ;  /* 0x20000032ff2d7230 */ /* 0x100fe40000004100 */
[----:B---3--:R-:W-:Y:S02]  /*8e60*/  HADD2.F32 R46, -RZ, R50.H1_H1 ;  /* 0x30000032ff2e7230 */ /* 0x008fe40000004100 */
[----:B------:R-:W3:Y:S01]  /*8e70*/  LDTM.16dp256bit.x8 R4, tmem[UR4+0xc0] ;  /* 0x0000c004000479ee */ /* 0x000ee200081a0000 */
[----:B------:R-:W-:Y:S01]  /*8e80*/  NOP ;  /* 0x0000000000007918 */ /* 0x000fe20000000000 */
[--C-:B------:R-:W-:Y:S02]  /*8e90*/  HADD2.F32 R47, -RZ, R51.reuse.H0_H0 ;  /* 0x20000033ff2f7230 */ /* 0x100fe40000004100 */
[----:B------:R-:W-:Y:S01]  /*8ea0*/  UIADD3 UR4, UPT, UPT, UR5, 0x120, URZ ;  /* 0x0000012005047890 */ /* 0x000fe2000fffe0ff */
[----:B------:R-:W-:Y:S02]  /*8eb0*/  HADD2.F32 R49, -RZ, R51.H1_H1 ;  /* 0x30000033ff317230 */ /* 0x000fe40000004100 */
[--C-:B------:R-:W-:Y:S02]  /*8ec0*/  HADD2.F32 R48, -RZ, R56.reuse.H0_H0 ;  /* 0x20000038ff307230 */ /* 0x100fe40000004100 */
[----:B------:R-:W-:Y:S02]  /*8ed0*/  HADD2.F32 R51, -RZ, R56.H1_H1 ;  /* 0x30000038ff337230 */ /* 0x000fe40000004100 */
[--C-:B------:R-:W-:Y:S02]  /*8ee0*/  HADD2.F32 R50, -RZ, R57.reuse.H0_H0 ;  /* 0x20000039ff327230 */ /* 0x100fe40000004100 */
[----:B--2---:R-:W-:Y:S02]  /*8ef0*/  HADD2.F32 R52, -RZ, R57.H1_H1 ;  /* 0x30000039ff347230 */ /* 0x004fe40000004100 */
[--C-:B------:R-:W-:Y:S02]  /*8f00*/  HADD2.F32 R53, -RZ, R58.reuse.H0_H0 ;  /* 0x2000003aff357230 */ /* 0x100fe40000004100 */
[----:B------:R-:W-:Y:S02]  /*8f10*/  HADD2.F32 R54, -RZ, R58.H1_H1 ;  /* 0x3000003aff367230 */ /* 0x000fe40000004100 */
[--C-:B------:R-:W-:Y:S02]  /*8f20*/  HADD2.F32 R55, -RZ, R59.reuse.H0_H0 ;  /* 0x2000003bff377230 */ /* 0x100fe40000004100 */
[----:B------:R-:W-:Y:S02]  /*8f30*/  HADD2.F32 R56, -RZ, R59.H1_H1 ;  /* 0x3000003bff387230 */ /* 0x000fe40000004100 */
[--C-:B------:R-:W-:Y:S01]  /*8f40*/  HADD2.F32 R57, -RZ, R64.reuse.H0_H0 ;  /* 0x20000040ff397230 */ /* 0x100fe20000004100 */
[----:B-1----:R-:W-:Y:S01]  /*8f50*/  UPRMT UR4, UR6, 0x654, UR4 ;  /* 0x0000065406047896 */ /* 0x002fe20008000004 */
[C---:B---3--:R-:W-:Y:S01]  /*8f60*/  FMUL R4, R38.reuse, R4 ;  /* 0x0000000426047220 */ /* 0x048fe20000400000 */
[C---:B------:R-:W-:Y:S01]  /*8f70*/  FMUL R5, R38.reuse, R5 ;  /* 0x0000000526057220 */ /* 0x040fe20000400000 */
[C---:B------:R-:W-:Y:S01]  /*8f80*/  FMUL R6, R38.reuse, R6 ;  /* 0x0000000626067220 */ /* 0x040fe20000400000 */
[C---:B------:R-:W-:Y:S01]  /*8f90*/  FMUL R7, R38.reuse, R7 ;  /* 0x0000000726077220 */ /* 0x040fe20000400000 */
[C---:B------:R-:W-:Y:S01]  /*8fa0*/  FFMA R4, R41.reuse, R40, R4 ;  /* 0x0000002829047223 */ /* 0x040fe20000000004 */
[C---:B------:R-:W-:Y:S01]  /*8fb0*/  FFMA R5, R41.reuse, R42, R5 ;  /* 0x0000002a29057223 */ /* 0x040fe20000000005 */
[C---:B------:R-:W-:Y:S01]  /*8fc0*/  FFMA R6, R41.reuse, R43, R6 ;  /* 0x0000002b29067223 */ /* 0x040fe20000000006 */
[----:B------:R-:W-:Y:S01]  /*8fd0*/  FFMA R7, R41, R44, R7 ;  /* 0x0000002c29077223 */ /* 0x000fe20000000007 */
[----:B------:R-:W-:Y:S01]  /*8fe0*/  SYNCS.ARRIVE.TRANS64.RED.A1T0 RZ, [UR4], RZ ;  /* 0x000000ffffff79a7 */ /* 0x000fe20008100404 */
[C---:B------:R-:W-:Y:S01]  /*8ff0*/  FMUL R8, R38.reuse, R8 ;  /* 0x0000000826087220 */ /* 0x040fe20000400000 */
[----:B------:R-:W-:Y:S01]  /*9000*/  F2FP.F16.F32.PACK_AB R104, R5, R4 ;  /* 0x000000040568723e */ /* 0x000fe200000000ff */
[C---:B------:R-:W-:Y:S01]  /*9010*/  FMUL R9, R38.reuse, R9 ;  /* 0x0000000926097220 */ /* 0x040fe20000400000 */
[----:B------:R-:W-:Y:S01]  /*9020*/  F2FP.F16.F32.PACK_AB R105, R7, R6 ;  /* 0x000000060769723e */ /* 0x000fe200000000ff */
[C---:B------:R-:W-:Y:S01]  /*9030*/  FFMA R8, R41.reuse, R45, R8 ;  /* 0x0000002d29087223 */ /* 0x040fe20000000008 */
[C---:B------:R-:W-:Y:S01]  /*9040*/  FMUL R0, R38.reuse, R10 ;  /* 0x0000000a26007220 */ /* 0x040fe20000400000 */
[C---:B------:R-:W-:Y:S01]  /*9050*/  FFMA R9, R41.reuse, R46, R9 ;  /* 0x0000002e29097223 */ /* 0x040fe20000000009 */
[C---:B------:R-:W-:Y:S01]  /*9060*/  FMUL R2, R38.reuse, R11 ;  /* 0x0000000b26027220 */ /* 0x040fe20000400000 */
[C---:B------:R-:W-:Y:S01]  /*9070*/  FMUL R3, R38.reuse, R12 ;  /* 0x0000000c26037220 */ /* 0x040fe20000400000 */
[----:B------:R-:W-:Y:S01]  /*9080*/  FFMA R0, R41, R47, R0 ;  /* 0x0000002f29007223 */ /* 0x000fe20000000000 */
[C---:B------:R-:W-:Y:S01]  /*9090*/  FMUL R10, R38.reuse, R13 ;  /* 0x0000000d260a7220 */ /* 0x040fe20000400000 */
[----:B------:R-:W-:Y:S01]  /*90a0*/  F2FP.F16.F32.PACK_AB R106, R9, R8 ;  /* 0x00000008096a723e */ /* 0x000fe200000000ff */
[C---:B------:R-:W-:Y:S01]  /*90b0*/  FFMA R2, R41.reuse, R49, R2 ;  /* 0x0000003129027223 */ /* 0x040fe20000000002 */
[C---:B------:R-:W-:Y:S01]  /*90c0*/  FFMA R3, R41.reuse, R48, R3 ;  /* 0x0000003029037223 */ /* 0x040fe20000000003 */
[C---:B------:R-:W-:Y:S01]  /*90d0*/  FFMA R10, R41.reuse, R51, R10 ;  /* 0x00000033290a7223 */ /* 0x040fe2000000000a */
[C---:B------:R-:W-:Y:S01]  /*90e0*/  FMUL R11, R38.reuse, R14 ;  /* 0x0000000e260b7220 */ /* 0x040fe20000400000 */
[----:B------:R-:W-:Y:S01]  /*90f0*/  FMUL R15, R38, R15 ;  /* 0x0000000f260f7220 */ /* 0x000fe20000400000 */
[----:B------:R-:W-:Y:S01]  /*9100*/  F2FP.F16.F32.PACK_AB R107, R2, R0 ;  /* 0x00000000026b723e */ /* 0x000fe200000000ff */
[----:B------:R-:W-:Y:S01]  /*9110*/  FMUL R12, R38, R16 ;  /* 0x00000010260c7220 */ /* 0x000fe20000400000 */
[----:B------:R-:W-:Y:S01]  /*9120*/  F2FP.F16.F32.PACK_AB R108, R10, R3 ;  /* 0x000000030a6c723e */ /* 0x000fe200000000ff */
[C---:B------:R-:W-:Y:S01]  /*9130*/  FFMA R11, R41.reuse, R50, R11 ;  /* 0x00000032290b7223 */ /* 0x040fe2000000000b */
[C---:B------:R-:W-:Y:S01]  /*9140*/  FFMA R15, R41.reuse, R52, R15 ;  /* 0x00000034290f7223 */ /* 0x040fe2000000000f */
[----:B------:R1:W-:Y:S01]  /*9150*/  STSM.16.M88.4 [R97+0x6400], R104 ;  /* 0x0064006861007844 */ /* 0x0003e20000000200 */
[----:B------:R-:W-:Y:S01]  /*9160*/  FFMA R12, R41, R53, R12 ;  /* 0x00000035290c7223 */ /* 0x000fe2000000000c */
[C---:B------:R-:W-:Y:S01]  /*9170*/  FMUL R13, R38.reuse, R17 ;  /* 0x00000011260d7220 */ /* 0x040fe20000400000 */
[C---:B------:R-:W-:Y:S01]  /*9180*/  FMUL R14, R38.reuse, R18 ;  /* 0x00000012260e7220 */ /* 0x040fe20000400000 */
[----:B------:R-:W-:Y:S01]  /*9190*/  F2FP.F16.F32.PACK_AB R109, R15, R11 ;  /* 0x0000000b0f6d723e */ /* 0x000fe200000000ff */
[C---:B------:R-:W-:Y:S01]  /*91a0*/  FMUL R19, R38.reuse, R19 ;  /* 0x0000001326137220 */ /* 0x040fe20000400000 */
[C---:B------:R-:W-:Y:S01]  /*91b0*/  FFMA R13, R41.reuse, R54, R13 ;  /* 0x00000036290d7223 */ /* 0x040fe2000000000d */
[C---:B------:R-:W-:Y:S01]  /*91c0*/  FFMA R14, R41.reuse, R55, R14 ;  /* 0x00000037290e7223 */ /* 0x040fe2000000000e */
[----:B------:R-:W-:Y:S02]  /*91d0*/  HADD2.F32 R58, -RZ, R64.H1_H1 ;  /* 0x30000040ff3a7230 */ /* 0x000fe40000004100 */
[----:B------:R-:W-:Y:S01]  /*91e0*/  FFMA R19, R41, R56, R19 ;  /* 0x0000003829137223 */ /* 0x000fe20000000013 */
[C---:B------:R-:W-:Y:S01]  /*91f0*/  FMUL R16, R38.reuse, R20 ;  /* 0x0000001426107220 */ /* 0x040fe20000400000 */
[----:B------:R-:W-:Y:S01]  /*9200*/  F2FP.F16.F32.PACK_AB R110, R13, R12 ;  /* 0x0000000c0d6e723e */ /* 0x000fe200000000ff */
[--C-:B------:R-:W-:Y:S02]  /*9210*/  HADD2.F32 R59, -RZ, R65.reuse.H0_H0 ;  /* 0x20000041ff3b7230 */ /* 0x100fe40000004100 */
[C---:B------:R-:W-:Y:S01]  /*9220*/  FMUL R17, R38.reuse, R21 ;  /* 0x0000001526117220 */ /* 0x040fe20000400000 */
[----:B------:R-:W-:Y:S01]  /*9230*/  F2FP.F16.F32.PACK_AB R111, R19, R14 ;  /* 0x0000000e136f723e */ /* 0x000fe200000000ff */
[C---:B------:R-:W-:Y:S01]  /*9240*/  FFMA R16, R41.reuse, R57, R16 ;  /* 0x0000003929107223 */ /* 0x040fe20000000010 */
[----:B------:R-:W-:Y:S02]  /*9250*/  HADD2.F32 R60, -RZ, R65.H1_H1 ;  /* 0x30000041ff3c7230 */ /* 0x000fe40000004100 */
[----:B------:R-:W-:Y:S01]  /*9260*/  FFMA R17, R41, R58, R17 ;  /* 0x0000003a29117223 */ /* 0x000fe20000000011 */
[C---:B------:R-:W-:Y:S01]  /*9270*/  FMUL R18, R38.reuse, R22 ;  /* 0x0000001626127220 */ /* 0x040fe20000400000 */
[----:B------:R1:W-:Y:S01]  /*9280*/  STSM.16.M88.4 [R96+0x6400], R108 ;  /* 0x0064006c60007844 */ /* 0x0003e20000000200 */
[--C-:B------:R-:W-:Y:S02]  /*9290*/  HADD2.F32 R61, -RZ, R66.reuse.H0_H0 ;  /* 0x20000042ff3d7230 */ /* 0x100fe40000004100 */
[C---:B------:R-:W-:Y:S01]  /*92a0*/  FMUL R23, R38.reuse, R23 ;  /* 0x0000001726177220 */ /* 0x040fe20000400000 */
[----:B------:R-:W-:Y:S01]  /*92b0*/  F2FP.F16.F32.PACK_AB R112, R17, R16 ;  /* 0x000000101170723e */ /* 0x000fe200000000ff */
[C---:B------:R-:W-:Y:S01]  /*92c0*/  FFMA R18, R41.reuse, R59, R18 ;  /* 0x0000003b29127223 */ /* 0x040fe20000000012 */
[----:B------:R-:W-:Y:S02]  /*92d0*/  HADD2.F32 R62, -RZ, R66.H1_H1 ;  /* 0x30000042ff3e7230 */ /* 0x000fe40000004100 */
[----:B------:R-:W-:Y:S01]  /*92e0*/  FFMA R23, R41, R60, R23 ;  /* 0x0000003c29177223 */ /* 0x000fe20000000017 */
[C---:B------:R-:W-:Y:S01]  /*92f0*/  FMUL R20, R38.reuse, R24 ;  /* 0x0000001826147220 */ /* 0x040fe20000400000 */
[--C-:B------:R-:W-:Y:S02]  /*9300*/  HADD2.F32 R63, -RZ, R67.reuse.H0_H0 ;  /* 0x20000043ff3f7230 */ /* 0x100fe40000004100 */
[C---:B------:R-:W-:Y:S01]  /*9310*/  FMUL R21, R38.reuse, R25 ;  /* 0x0000001926157220 */ /* 0x040fe20000400000 */
[----:B------:R-:W-:Y:S01]  /*9320*/  HADD2.F32 R64, -RZ, R67.H1_H1 ;  /* 0x30000043ff407230 */ /* 0x000fe20000004100 */
[----:B------:R-:W-:Y:S01]  /*9330*/  F2FP.F16.F32.PACK_AB R113, R23, R18 ;  /* 0x000000121771723e */ /* 0x000fe200000000ff */
[C---:B------:R-:W-:Y:S01]  /*9340*/  FFMA R20, R41.reuse, R61, R20 ;  /* 0x0000003d29147223 */ /* 0x040fe20000000014 */
        /* <DEDUP_REMOVED lines=8> */
[C---:B------:R-:W-:Y:S01]  /*93d0*/  FFMA R22, R41.reuse, R63, R22 ;  /* 0x0000003f29167223 */ /* 0x040fe20000000016 */
[----:B------:R-:W-:Y:S02]  /*93e0*/  HADD2.F32 R68, -RZ, R73.H1_H1 ;  /* 0x30000049ff447230 */ /* 0x000fe40000004100 */
[C---:B------:R-:W-:Y:S01]  /*93f0*/  FMUL R26, R38.reuse, R30 ;  /* 0x0000001e261a7220 */ /* 0x040fe20000400000 */
[C---:B------:R-:W-:Y:S01]  /*9400*/  FFMA R27, R41.reuse, R64, R27 ;  /* 0x00000040291b7223 */ /* 0x040fe2000000001b */
        /* <DEDUP_REMOVED lines=34> */
[----:B------:R-:W-:Y:S02]  /*9630*/  UIADD3 UR9, UPT, UPT, UR49, 0xc0, URZ ;  /* 0x000000c031097890 */ /* 0x000fe4000fffe0ff */
[----:B------:R-:W-:Y:S01]  /*9640*/  UIADD3 UR8, UPT, UPT, UR44, 0x6400, URZ ;  /* 0x000064002c087890 */ /* 0x000fe2000fffe0ff */
[----:B------:R-:W-:Y:S01]  /*9650*/  UMOV UR10, UR50 ;  /* 0x00000032000a7c82 */ /* 0x000fe20008000000 */
[----:B------:R-:W-:Y:S01]  /*9660*/  UMOV UR11, UR36 ;  /* 0x00000024000b7c82 */ /* 0x000fe20008000000 */
[----:B--2---:R-:W-:Y:S04]  /*9670*/  UIADD3 UR4, UP0, UPT, UR6, 0x680, URZ ;  /* 0x0000068006047890 */ /* 0x004fe8000ff1e0ff */
[----:B------:R-:W-:Y:S09]  /*9680*/  UIADD3.X UR5, UPT, UPT, URZ, UR7, URZ, UP0, !UPT ;  /* 0x00000007ff057290 */ /* 0x000ff200087fe4ff */
[----:B------:R2:W-:Y:S01]  /*9690*/  UTMASTG.3D [UR8], [UR4] ;  /* 0x00000008040073b5 */ /* 0x0005e20008010000 */
[----:B------:R0:W-:Y:S01]  /*96a0*/  UTMACMDFLUSH ;  /* 0x00000000000079b7 */ /* 0x0001e20000000000 */
[----:B--2---:R-:W-:Y:S04]  /*96b0*/  DEPBAR.LE SB0, 0x1 ;  /* 0x000080400000791a */ /* 0x004fe80000000000 */
.L_x_137:
[----:B------:R-:W-:Y:S05]  /*96c0*/  BSYNC.RECONVERGENT B0 ;  /* 0x0000000000007941 */ /* 0x000fea0003800200 */
.L_x_136:
[----:B------:R-:W-:Y:S01]  /*96d0*/  BAR.SYNC.DEFER_BLOCKING 0x1, 0x80 ;  /* 0x0042000000007b1d */ /* 0x000fe20000010000 */
[----:B------:R-:W-:Y:S01]  /*96e0*/  UISETP.NE.AND UP0, UPT, UR47, -0x4, UPT ;  /* 0xfffffffc2f00788c */ /* 0x000fe2000bf05270 */
[----:B------:R-:W-:Y:S08]  /*96f0*/  IADD3 R0, PT, PT, R36, 0x1, RZ ;  /* 0x0000000124007810 */ /* 0x000ff00007ffe0ff */
[----:B------:R-:W-:Y:S05]  /*9700*/  BRA.U !UP0, `(.L_x_138) ;  /* 0x0000000108247547 */ /* 0x000fea000b800000 */
[----:B------:R-:W-:Y:S01]  /*9710*/  ISETP.NE.AND P0, PT, R95, RZ, PT ;  /* 0x000000ff5f00720c */ /* 0x000fe20003f05270 */
[----:B------:R-:W-:Y:S01]  /*9720*/  IMAD.U32 R2, RZ, RZ, UR46 ;  /* 0x0000002eff027e24 */ /* 0x000fe2000f8e00ff */
[----:B------:R-:W-:Y:S04]  /*9730*/  UIADD3 UR4, UPT, UPT, UR46, 0x1, URZ ;  /* 0x000000012e047890 */ /* 0x000fe8000fffe0ff */
[----:B------:R-:W-:Y:S04]  /*9740*/  UISETP.NE.AND UP0, UPT, UR4, 0x4, UPT ;  /* 0x000000040400788c */ /* 0x000fe8000bf05270 */
[----:B------:R-:W-:Y:S03]  /*9750*/  USEL UR46, UR4, URZ, UP0 ;  /* 0x000000ff042e7287 */ /* 0x000fe60008000000 */
[----:B------:R-:W-:Y:S05]  /*9760*/  @P0 LEA R2, R2, UR44, 0x3 ;  /* 0x0000002c02020c11 */ /* 0x000fea000f8e18ff */
[----:B------:R-:W-:Y:S05]  /*9770*/  @P0 VIADD R2, R2, 0xb0 ;  /* 0x000000b002020836 */ /* 0x000fea0000000000 */
[----:B------:R-:W-:Y:S04]  /*9780*/  @P0 PRMT R2, R101, 0x654, R2 ;  /* 0x0000065465020816 */ /* 0x000fe80000000002 */
[----:B------:R2:W-:Y:S03]  /*9790*/  @P0 SYNCS.ARRIVE.TRANS64.RED.A1T0 RZ, [R2+URZ], RZ ;  /* 0x000000ff02ff09a7 */ /* 0x0005e600081004ff */
.L_x_138:
[----:B------:R-:W-:Y:S01]  /*97a0*/  R2UR UR5, R83 ;  /* 0x00000000530572ca */ /* 0x000fe200000e0000 */
[----:B------:R-:W-:Y:S01]  /*97b0*/  UISETP.NE.AND UP0, UPT, UR61, URZ, UPT ;  /* 0x000000ff3d00728c */ /* 0x000fe2000bf05270 */
[----:B------:R-:W-:Y:S01]  /*97c0*/  R2UR UR4, R84 ;  /* 0x00000000540472ca */ /* 0x000fe200000e0000 */
[----:B------:R-:W-:Y:S01]  /*97d0*/  UIADD3 UR47, UPT, UPT, UR47, 0x4, URZ ;  /* 0x000000042f2f7890 */ /* 0x000fe2000fffe0ff */
[----:B------:R-:W-:Y:S01]  /*97e0*/  ISETP.NE.AND P0, PT, R88, 0x2, PT ;  /* 0x000000025800780c */ /* 0x000fe20003f05270 */
[----:B------:R-:W-:Y:S01]  /*97f0*/  UMOV UR36, UR60 ;  /* 0x0000003c00247c82 */ /* 0x000fe20008000000 */
[----:B------:R-:W-:Y:S02]  /*9800*/  ISETP.NE.AND P1, PT, R0, 0x4, PT ;  /* 0x000000040000780c */ /* 0x000fe40003f25270 */
[----:B--2---:R-:W-:Y:S02]  /*9810*/  SEL R2, RZ, 0x1, P0 ;  /* 0x00000001ff027807 */ /* 0x004fe40000000000 */
[----:B------:R-:W-:Y:S02]  /*9820*/  SEL R3, RZ, 0x1, P1 ;  /* 0x00000001ff037807 */ /* 0x000fe40000800000 */
[----:B------:R-:W-:Y:S01]  /*9830*/  LOP3.LUT R89, R89, R2, RZ, 0x3c, !PT ;  /* 0x0000000259597212 */ /* 0x000fe200078e3cff */
[----:B------:R-:W-:Y:S01]  /*9840*/  UIADD3 UR20, UPT, UPT, UR37, UR5, URZ ;  /* 0x0000000525147290 */ /* 0x000fe2000fffe0ff */
[----:B------:R-:W-:Y:S01]  /*9850*/  LOP3.LUT R90, R90, R3, RZ, 0x3c, !PT ;  /* 0x000000035a5a7212 */ /* 0x000fe200078e3cff */
[----:B------:R-:W-:Y:S01]  /*9860*/  UIADD3 UR16, UPT, UPT, UR38, UR4, URZ ;  /* 0x0000000426107290 */ /* 0x000fe2000fffe0ff */
[----:B------:R-:W-:Y:S02]  /*9870*/  SEL R88, R88, RZ, P0 ;  /* 0x000000ff58587207 */ /* 0x000fe40000000000 */
[----:B------:R-:W-:Y:S01]  /*9880*/  SEL R36, R0, RZ, P1 ;  /* 0x000000ff00247207 */ /* 0x000fe20000800000 */
[----:B------:R-:W-:Y:S08]  /*9890*/  BRA.U UP0, `(.L_x_139) ;  /* 0xffffffbd009c7547 */ /* 0x000ff0000b83ffff */
[----:B------:R-:W-:-:S13]  /*98a0*/  R2UR UR4, R85 ;  /* 0x00000000550472ca */ /* 0x000fda00000e0000 */
[----:B------:R-:W-:-:S09]  /*98b0*/  UISETP.NE.AND UP0, UPT, UR4, URZ, UPT ;  /* 0x000000ff0400728c */ /* 0x000fd2000bf05270 */
[----:B------:R-:W-:Y:S05]  /*98c0*/  BRA.U !UP0, `(.L_x_140) ;  /* 0x0000000108487547 */ /* 0x000fea000b800000 */
[----:B------:R-:W2:Y:S02]  /*98d0*/  LDCU.64 UR4, c[0x0][0x890] ;  /* 0x00011200ff0477ac */ /* 0x000ea40008000a00 */
[----:B--2---:R-:W-:-:S04]  /*98e0*/  UISETP.NE.U32.AND UP0, UPT, UR4, URZ, UPT ;  /* 0x000000ff0400728c */ /* 0x004fc8000bf05070 */
[----:B------:R-:W-:-:S09]  /*98f0*/  UISETP.NE.AND.EX UP0, UPT, UR5, URZ, UPT, UP0 ;  /* 0x000000ff0500728c */ /* 0x000fd2000bf05300 */
[----:B------:R-:W-:Y:S05]  /*9900*/  BRA.U UP0, `(.L_x_141) ;  /* 0x00000001000c7547 */ /* 0x000fea000b800000 */
[----:B------:R-:W-:-:S13]  /*9910*/  FSETP.NEU.AND P0, PT, R41, RZ, PT ;  /* 0x000000ff2900720b */ /* 0x000fda0003f0d000 */
[----:B------:R-:W-:Y:S05]  /*9920*/  @!P0 EXIT ;  /* 0x000000000000894d */ /* 0x000fea0003800000 */
[----:B------:R-:W-:Y:S05]  /*9930*/  BRA `(.L_x_140) ;  /* 0x00000000002c7947 */ /* 0x000fea0003800000 */
.L_x_141:
[----:B------:R-:W-:Y:S01]  /*9940*/  ISETP.NE.AND P0, PT, R87, RZ, PT ;  /* 0x000000ff5700720c */ /* 0x000fe20003f05270 */
[----:B------:R-:W-:-:S12]  /*9950*/  BSSY.RECONVERGENT B0, `(.L_x_140) ;  /* 0x0000009000007945 */ /* 0x000fd80003800200 */
[----:B------:R-:W-:Y:S05]  /*9960*/  @P0 BRA `(.L_x_142) ;  /* 0x0000000000140947 */ /* 0x000fea0003800000 */
[----:B------:R-:W2:Y:S02]  /*9970*/  LDCU.64 UR4, c[0x0][0x888] ;  /* 0x00011100ff0477ac */ /* 0x000ea40008000a00 */
[----:B--2---:R-:W-:-:S04]  /*9980*/  ISETP.NE.U32.AND P0, PT, RZ, UR4, PT ;  /* 0x00000004ff007c0c */ /* 0x004fc8000bf05070 */
[----:B------:R-:W-:-:S13]  /*9990*/  ISETP.NE.AND.EX P0, PT, RZ, UR5, PT, P0 ;  /* 0x00000005ff007c0c */ /* 0x000fda000bf05300 */
[----:B------:R-:W-:Y:S05]  /*99a0*/  @!P0 EXIT ;  /* 0x000000000000894d */ /* 0x000fea0003800000 */
[----:B------:R-:W-:Y:S05]  /*99b0*/  BRA `(.L_x_143) ;  /* 0x0000000000087947 */ /* 0x000fea0003800000 */
.L_x_142:
[----:B------:R-:W-:-:S13]  /*99c0*/  FSETP.NEU.AND P0, PT, R41, RZ, PT ;  /* 0x000000ff2900720b */ /* 0x000fda0003f0d000 */
[----:B------:R-:W-:Y:S05]  /*99d0*/  @!P0 EXIT ;  /* 0x000000000000894d */ /* 0x000fea0003800000 */
.L_x_143:
[----:B------:R-:W-:Y:S05]  /*99e0*/  BSYNC.RECONVERGENT B0 ;  /* 0x0000000000007941 */ /* 0x000fea0003800200 */
.L_x_140:
[----:B------:R-:W2:Y:S01]  /*99f0*/  S2UR UR5, SR_CgaCtaId ;  /* 0x00000000000579c3 */ /* 0x000ea20000008800 */
[----:B------:R-:W-:Y:S01]  /*9a00*/  ULEA UR4, UR46, UR44, 0x3 ;  /* 0x0000002c2e047291 */ /* 0x000fe2000f8e18ff */
[----:B------:R-:W-:-:S04]  /*9a10*/  DEPBAR.LE SB0, 0x0 ;  /* 0x000080000000791a */ /* 0x000fc80000000000 */
[----:B------:R-:W-:-:S04]  /*9a20*/  UIADD3 UR4, UPT, UPT, UR4, 0xb0, URZ ;  /* 0x000000b004047890 */ /* 0x000fc8000fffe0ff */
[----:B--2---:R-:W-:-:S09]  /*9a30*/  UPRMT UR4, UR5, 0x654, UR4 ;  /* 0x0000065405047896 */ /* 0x004fd20008000004 */
[----:B------:R-:W-:Y:S01]  /*9a40*/  SYNCS.ARRIVE.TRANS64.RED.A1T0 RZ, [UR4], RZ ;  /* 0x000000ffffff79a7 */ /* 0x000fe20008100404 */
[----:B------:R-:W-:Y:S05]  /*9a50*/  EXIT ;  /* 0x000000000000794d */ /* 0x000fea0003800000 */
.L_x_25:
[----:B-1----:R1:W3:Y:S02]  /*9a60*/  SYNCS.PHASECHK.TRANS64.TRYWAIT P0, [R0+URZ+0x150], R3 ;  /* 0x00015003000075a7 */ /* 0x0022e400080011ff */
[----:B---3--:R-:W-:Y:S05]  /*9a70*/  @!P0 NANOSLEEP.SYNCS 0x989680 ;  /* 0x009896800000895d */ /* 0x008fea0003900000 */
[----:B------:R-:W3:Y:S02]  /*9a80*/  @!P0 SYNCS.PHASECHK.TRANS64 P0, [R0+URZ+0x150], R3 ;  /* 0x00015003000085a7 */ /* 0x000ee400080010ff */
[----:B---3--:R-:W-:Y:S05]  /*9a90*/  @!P0 BRA `(.L_x_25) ;  /* 0xfffffffc00f08947 */ /* 0x008fea000383ffff */
[----:B------:R-:W-:Y:S05]  /*9aa0*/  BRA `(.L_x_144) ;  /* 0xffffff8000207947 */ /* 0x000fea000383ffff */
.L_x_28:
[----:B-1----:R-:W-:-:S07]  /*9ab0*/  MOV R0, UR33 ;  /* 0x0000002100007c02 */ /* 0x002fce0008000f00 */
.L_x_145:
[----:B-1----:R1:W3:Y:S02]  /*9ac0*/  SYNCS.PHASECHK.TRANS64.TRYWAIT P0, [R0+URZ+0x48], R3 ;  /* 0x00004803000075a7 */ /* 0x0022e400080011ff */
[----:B---3--:R-:W-:Y:S05]  /*9ad0*/  @!P0 NANOSLEEP.SYNCS 0x989680 ;  /* 0x009896800000895d */ /* 0x008fea0003900000 */
[----:B------:R-:W3:Y:S02]  /*9ae0*/  @!P0 SYNCS.PHASECHK.TRANS64 P0, [R0+URZ+0x48], R3 ;  /* 0x00004803000085a7 */ /* 0x000ee400080010ff */
[----:B---3--:R-:W-:Y:S05]  /*9af0*/  @!P0 BRA `(.L_x_145) ;  /* 0xfffffffc00f08947 */ /* 0x008fea000383ffff */
[----:B------:R-:W-:Y:S05]  /*9b00*/  BRA `(.L_x_27) ;  /* 0xffffff8000647947 */ /* 0x000fea000383ffff */
.L_x_35:
[----:B-1----:R-:W-:-:S07]  /*9b10*/  MOV R0, UR17 ;  /* 0x0000001100007c02 */ /* 0x002fce0008000f00 */
.L_x_146:
[----:B-1----:R1:W3:Y:S02]  /*9b20*/  SYNCS.PHASECHK.TRANS64.TRYWAIT P0, [R0+URZ+0x48], R3 ;  /* 0x00004803000075a7 */ /* 0x0022e400080011ff */
[----:B---3--:R-:W-:Y:S05]  /*9b30*/  @!P0 NANOSLEEP.SYNCS 0x989680 ;  /* 0x009896800000895d */ /* 0x008fea0003900000 */
[----:B------:R-:W3:Y:S02]  /*9b40*/  @!P0 SYNCS.PHASECHK.TRANS64 P0, [R0+URZ+0x48], R3 ;  /* 0x00004803000085a7 */ /* 0x000ee400080010ff */
[----:B---3--:R-:W-:Y:S05]  /*9b50*/  @!P0 BRA `(.L_x_146) ;  /* 0xfffffffc00f08947 */ /* 0x008fea000383ffff */
[----:B------:R-:W-:Y:S05]  /*9b60*/  BRA `(.L_x_34) ;  /* 0xffffff84002c7947 */ /* 0x000fea000383ffff */
.L_x_40:
[----:B-1----:R1:W3:Y:S02]  /*9b70*/  SYNCS.PHASECHK.TRANS64.TRYWAIT P0, [R3+URZ+0xe0], R0 ;  /* 0x0000e000030075a7 */ /* 0x0022e400080011ff */
[----:B---3--:R-:W-:Y:S05]  /*9b80*/  @!P0 NANOSLEEP.SYNCS 0x989680 ;  /* 0x009896800000895d */ /* 0x008fea0003900000 */
[----:B------:R-:W3:Y:S02]  /*9b90*/  @!P0 SYNCS.PHASECHK.TRANS64 P0, [R3+URZ+0xe0], R0 ;  /* 0x0000e000030085a7 */ /* 0x000ee400080010ff */
[----:B---3--:R-:W-:Y:S05]  /*9ba0*/  @!P0 BRA `(.L_x_40) ;  /* 0xfffffffc00f08947 */ /* 0x008fea000383ffff */
[----:B------:R-:W-:Y:S05]  /*9bb0*/  BRA `(.L_x_147) ;  /* 0xffffff8400cc7947 */ /* 0x000fea000383ffff */
.L_x_44:
[----:B-1----:R-:W-:-:S07]  /*9bc0*/  MOV R0, UR4 ;  /* 0x0000000400007c02 */ /* 0x002fce0008000f00 */
.L_x_148:
[----:B-1----:R1:W3:Y:S02]  /*9bd0*/  SYNCS.PHASECHK.TRANS64.TRYWAIT P0, [R0+URZ], R3 ;  /* 0x00000003000075a7 */ /* 0x0022e400080011ff */
[----:B---3--:R-:W-:Y:S05]  /*9be0*/  @!P0 NANOSLEEP.SYNCS 0x989680 ;  /* 0x009896800000895d */ /* 0x008fea0003900000 */
[----:B------:R-:W3:Y:S02]  /*9bf0*/  @!P0 SYNCS.PHASECHK.TRANS64 P0, [R0+URZ], R3 ;  /* 0x00000003000085a7 */ /* 0x000ee400080010ff */
[----:B---3--:R-:W-:Y:S05]  /*9c00*/  @!P0 BRA `(.L_x_148) ;  /* 0xfffffffc00f08947 */ /* 0x008fea000383ffff */
[----:B------:R-:W-:Y:S05]  /*9c10*/  BRA `(.L_x_149) ;  /* 0xffffff8c00787947 */ /* 0x000fea000383ffff */
.L_x_45:
[----:B------:R-:W-:-:S07]  /*9c20*/  MOV R0, UR5 ;  /* 0x0000000500007c02 */ /* 0x000fce0008000f00 */
.L_x_150:
[----:B-1----:R1:W3:Y:S02]  /*9c30*/  SYNCS.PHASECHK.TRANS64.TRYWAIT P0, [R0+URZ], R3 ;  /* 0x00000003000075a7 */ /* 0x0022e400080011ff */
[----:B---3--:R-:W-:Y:S05]  /*9c40*/  @!P0 NANOSLEEP.SYNCS 0x989680 ;  /* 0x009896800000895d */ /* 0x008fea0003900000 */
[----:B------:R-:W3:Y:S02]  /*9c50*/  @!P0 SYNCS.PHASECHK.TRANS64 P0, [R0+URZ], R3 ;  /* 0x00000003000085a7 */ /* 0x000ee400080010ff */
[----:B---3--:R-:W-:Y:S05]  /*9c60*/  @!P0 BRA `(.L_x_150) ;  /* 0xfffffffc00f08947 */ /* 0x008fea000383ffff */
[----:B------:R-:W-:Y:S05]  /*9c70*/  BRA `(.L_x_151) ;  /* 0xffffff8c00847947 */ /* 0x000fea000383ffff */
.L_x_46:
[----:B------:R-:W-:-:S07]  /*9c80*/  MOV R0, UR5 ;  /* 0x0000000500007c02 */ /* 0x000fce0008000f00 */
.L_x_152:
[----:B-1----:R1:W3:Y:S02]  /*9c90*/  SYNCS.PHASECHK.TRANS64.TRYWAIT P0, [R0+URZ], R3 ;  /* 0x00000003000075a7 */ /* 0x0022e400080011ff */
[----:B---3--:R-:W-:Y:S05]  /*9ca0*/  @!P0 NANOSLEEP.SYNCS 0x989680 ;  /* 0x009896800000895d */ /* 0x008fea0003900000 */
[----:B------:R-:W3:Y:S02]  /*9cb0*/  @!P0 SYNCS.PHASECHK.TRANS64 P0, [R0+URZ], R3 ;  /* 0x00000003000085a7 */ /* 0x000ee400080010ff */
[----:B---3--:R-:W-:Y:S05]  /*9cc0*/  @!P0 BRA `(.L_x_152) ;  /* 0xfffffffc00f08947 */ /* 0x008fea000383ffff */
[----:B------:R-:W-:Y:S05]  /*9cd0*/  BRA `(.L_x_153) ;  /* 0xffffff8c00907947 */ /* 0x000fea000383ffff */
.L_x_47:
[----:B------:R-:W-:-:S07]  /*9ce0*/  MOV R0, UR5 ;  /* 0x0000000500007c02 */ /* 0x000fce0008000f00 */
.L_x_154:
[----:B-1----:R1:W3:Y:S02]  /*9cf0*/  SYNCS.PHASECHK.TRANS64.TRYWAIT P0, [R0+URZ], R3 ;  /* 0x00000003000075a7 */ /* 0x0022e400080011ff */
[----:B---3--:R-:W-:Y:S05]  /*9d00*/  @!P0 NANOSLEEP.SYNCS 0x989680 ;  /* 0x009896800000895d */ /* 0x008fea0003900000 */
[----:B------:R-:W3:Y:S02]  /*9d10*/  @!P0 SYNCS.PHASECHK.TRANS64 P0, [R0+URZ], R3 ;  /* 0x00000003000085a7 */ /* 0x000ee400080010ff */
[----:B---3--:R-:W-:Y:S05]  /*9d20*/  @!P0 BRA `(.L_x_154) ;  /* 0xfffffffc00f08947 */ /* 0x008fea000383ffff */
[----:B------:R-:W-:Y:S05]  /*9d30*/  BRA `(.L_x_155) ;  /* 0xffffff8c009c7947 */ /* 0x000fea000383ffff */
.L_x_48:
[----:B------:R-:W-:-:S07]  /*9d40*/  MOV R0, UR5 ;  /* 0x0000000500007c02 */ /* 0x000fce0008000f00 */
.L_x_156:
[----:B-1----:R1:W3:Y:S02]  /*9d50*/  SYNCS.PHASECHK.TRANS64.TRYWAIT P0, [R0+URZ], R3 ;  /* 0x00000003000075a7 */ /* 0x0022e400080011ff */
[----:B---3--:R-:W-:Y:S05]  /*9d60*/  @!P0 NANOSLEEP.SYNCS 0x989680 ;  /* 0x009896800000895d */ /* 0x008fea0003900000 */
[----:B------:R-:W3:Y:S02]  /*9d70*/  @!P0 SYNCS.PHASECHK.TRANS64 P0, [R0+URZ], R3 ;  /* 0x00000003000085a7 */ /* 0x000ee400080010ff */
[----:B---3--:R-:W-:Y:S05]  /*9d80*/  @!P0 BRA `(.L_x_156) ;  /* 0xfffffffc00f08947 */ /* 0x008fea000383ffff */
[----:B------:R-:W-:Y:S05]  /*9d90*/  BRA `(.L_x_157) ;  /* 0xffffff8c00a87947 */ /* 0x000fea000383ffff */
.L_x_49:
[----:B------:R-:W-:-:S07]  /*9da0*/  MOV R0, UR5 ;  /* 0x0000000500007c02 */ /* 0x000fce0008000f00 */
.L_x_158:
[----:B-1----:R1:W3:Y:S02]  /*9db0*/  SYNCS.PHASECHK.TRANS64.TRYWAIT P0, [R0+URZ], R3 ;  /* 0x00000003000075a7 */ /* 0x0022e400080011ff */
[----:B---3--:R-:W-:Y:S05]  /*9dc0*/  @!P0 NANOSLEEP.SYNCS 0x989680 ;  /* 0x009896800000895d */ /* 0x008fea0003900000 */
[----:B------:R-:W3:Y:S02]  /*9dd0*/  @!P0 SYNCS.PHASECHK.TRANS64 P0, [R0+URZ], R3 ;  /* 0x00000003000085a7 */ /* 0x000ee400080010ff */
[----:B---3--:R-:W-:Y:S05]  /*9de0*/  @!P0 BRA `(.L_x_158) ;  /* 0xfffffffc00f08947 */ /* 0x008fea000383ffff */
[----:B------:R-:W-:Y:S05]  /*9df0*/  BRA `(.L_x_159) ;  /* 0xffffff8c00b47947 */ /* 0x000fea000383ffff */
.L_x_50:
[----:B------:R-:W-:-:S07]  /*9e00*/  MOV R0, UR5 ;  /* 0x0000000500007c02 */ /* 0x000fce0008000f00 */
.L_x_160:
[----:B-1----:R1:W3:Y:S02]  /*9e10*/  SYNCS.PHASECHK.TRANS64.TRYWAIT P0, [R0+URZ], R3 ;  /* 0x00000003000075a7 */ /* 0x0022e400080011ff */
[----:B---3--:R-:W-:Y:S05]  /*9e20*/  @!P0 NANOSLEEP.SYNCS 0x989680 ;  /* 0x009896800000895d */ /* 0x008fea0003900000 */
[----:B------:R-:W3:Y:S02]  /*9e30*/  @!P0 SYNCS.PHASECHK.TRANS64 P0, [R0+URZ], R3 ;  /* 0x00000003000085a7 */ /* 0x000ee400080010ff */
[----:B---3--:R-:W-:Y:S05]  /*9e40*/  @!P0 BRA `(.L_x_160) ;  /* 0xfffffffc00f08947 */ /* 0x008fea000383ffff */
[----:B------:R-:W-:Y:S05]  /*9e50*/  BRA `(.L_x_161) ;  /* 0xffffff8c00c07947 */ /* 0x000fea000383ffff */
.L_x_51:
[----:B------:R-:W-:-:S07]  /*9e60*/  MOV R0, UR5 ;  /* 0x0000000500007c02 */ /* 0x000fce0008000f00 */
.L_x_162:
[----:B-1----:R1:W3:Y:S02]  /*9e70*/  SYNCS.PHASECHK.TRANS64.TRYWAIT P0, [R0+URZ], R3 ;  /* 0x00000003000075a7 */ /* 0x0022e400080011ff */
[----:B---3--:R-:W-:Y:S05]  /*9e80*/  @!P0 NANOSLEEP.SYNCS 0x989680 ;  /* 0x009896800000895d */ /* 0x008fea0003900000 */
[----:B------:R-:W3:Y:S02]  /*9e90*/  @!P0 SYNCS.PHASECHK.TRANS64 P0, [R0+URZ], R3 ;  /* 0x00000003000085a7 */ /* 0x000ee400080010ff */
[----:B---3--:R-:W-:Y:S05]  /*9ea0*/  @!P0 BRA `(.L_x_162) ;  /* 0xfffffffc00f08947 */ /* 0x008fea000383ffff */
[----:B------:R-:W-:Y:S05]  /*9eb0*/  BRA `(.L_x_163) ;  /* 0xffffff8c00cc7947 */ /* 0x000fea000383ffff */
.L_x_54:
[----:B--2---:R2:W3:Y:S02]  /*9ec0*/  SYNCS.PHASECHK.TRANS64.TRYWAIT P0, [R2+URZ+0x140], R5 ;  /* 0x00014005020075a7 */ /* 0x0044e400080011ff */
[----:B---3--:R-:W-:Y:S05]  /*9ed0*/  @!P0 NANOSLEEP.SYNCS 0x989680 ;  /* 0x009896800000895d */ /* 0x008fea0003900000 */
[----:B------:R-:W3:Y:S02]  /*9ee0*/  @!P0 SYNCS.PHASECHK.TRANS64 P0, [R2+URZ+0x140], R5 ;  /* 0x00014005020085a7 */ /* 0x000ee400080010ff */
[----:B---3--:R-:W-:Y:S05]  /*9ef0*/  @!P0 BRA `(.L_x_54) ;  /* 0xfffffffc00f08947 */ /* 0x008fea000383ffff */
[----:B------:R-:W-:Y:S05]  /*9f00*/  BRA `(.L_x_164) ;  /* 0xffffff9000307947 */ /* 0x000fea000383ffff */
.L_x_55:
[----:B------:R-:W-:-:S07]  /*9f10*/  MOV R2, UR4 ;  /* 0x0000000400027c02 */ /* 0x000fce0008000f00 */
.L_x_165:
[----:B--2---:R2:W3:Y:S02]  /*9f20*/  SYNCS.PHASECHK.TRANS64.TRYWAIT P0, [R2+URZ+0xf0], R5 ;  /* 0x0000f005020075a7 */ /* 0x0044e400080011ff */
[----:B---3--:R-:W-:Y:S05]  /*9f30*/  @!P0 NANOSLEEP.SYNCS 0x989680 ;  /* 0x009896800000895d */ /* 0x008fea0003900000 */
[----:B------:R-:W3:Y:S02]  /*9f40*/  @!P0 SYNCS.PHASECHK.TRANS64 P0, [R2+URZ+0xf0], R5 ;  /* 0x0000f005020085a7 */ /* 0x000ee400080010ff */
[----:B---3--:R-:W-:Y:S05]  /*9f50*/  @!P0 BRA `(.L_x_165) ;  /* 0xfffffffc00f08947 */ /* 0x008fea000383ffff */
[----:B------:R-:W-:Y:S05]  /*9f60*/  BRA `(.L_x_166) ;  /* 0xffffff9000407947 */ /* 0x000fea000383ffff */
.L_x_56:
[----:B--2---:R2:W3:Y:S02]  /*9f70*/  SYNCS.PHASECHK.TRANS64.TRYWAIT P1, [R2+URZ+0xe0], R5 ;  /* 0x0000e005020075a7 */ /* 0x0044e400080211ff */
[----:B---3--:R-:W-:Y:S05]  /*9f80*/  @!P1 NANOSLEEP.SYNCS 0x989680 ;  /* 0x009896800000995d */ /* 0x008fea0003900000 */
[----:B------:R-:W3:Y:S02]  /*9f90*/  @!P1 SYNCS.PHASECHK.TRANS64 P1, [R2+URZ+0xe0], R5 ;  /* 0x0000e005020095a7 */ /* 0x000ee400080210ff */
[----:B---3--:R-:W-:Y:S05]  /*9fa0*/  @!P1 BRA `(.L_x_56) ;  /* 0xfffffffc00f09947 */ /* 0x008fea000383ffff */
[----:B------:R-:W-:Y:S05]  /*9fb0*/  BRA `(.L_x_167) ;  /* 0xffffff9000707947 */ /* 0x000fea000383ffff */
.L_x_59:
[----:B------:R-:W-:-:S07]  /*9fc0*/  MOV R0, UR4 ;  /* 0x0000000400007c02 */ /* 0x000fce0008000f00 */
.L_x_168:
[----:B--2---:R2:W3:Y:S02]  /*9fd0*/  SYNCS.PHASECHK.TRANS64.TRYWAIT P0, [R0+URZ+0xf0], R3 ;  /* 0x0000f003000075a7 */ /* 0x0044e400080011ff */
[----:B---3--:R-:W-:Y:S05]  /*9fe0*/  @!P0 NANOSLEEP.SYNCS 0x989680 ;  /* 0x009896800000895d */ /* 0x008fea0003900000 */
[----:B------:R-:W3:Y:S02]  /*9ff0*/  @!P0 SYNCS.PHASECHK.TRANS64 P0, [R0+URZ+0xf0], R3 ;  /* 0x0000f003000085a7 */ /* 0x000ee400080010ff */
[----:B---3--:R-:W-:Y:S05]  /*a000*/  @!P0 BRA `(.L_x_168) ;  /* 0xfffffffc00f08947 */ /* 0x008fea000383ffff */
[----:B------:R-:W-:Y:S05]  /*a010*/  BRA `(.L_x_58) ;  /* 0xffffff9000c47947 */ /* 0x000fea000383ffff */
.L_x_66:
[----:B-1----:R1:W2:Y:S02]  /*a020*/  SYNCS.PHASECHK.TRANS64.TRYWAIT P1, [R0+URZ+0xe0], R5 ;  /* 0x0000e005000075a7 */ /* 0x0022a400080211ff */
[----:B--2---:R-:W-:Y:S05]  /*a030*/  @!P1 NANOSLEEP.SYNCS 0x989680 ;  /* 0x009896800000995d */ /* 0x004fea0003900000 */
[----:B------:R-:W2:Y:S02]  /*a040*/  @!P1 SYNCS.PHASECHK.TRANS64 P1, [R0+URZ+0xe0], R5 ;  /* 0x0000e005000095a7 */ /* 0x000ea400080210ff */
[----:B--2---:R-:W-:Y:S05]  /*a050*/  @!P1 BRA `(.L_x_66) ;  /* 0xfffffffc00f09947 */ /* 0x004fea000383ffff */
[----:B------:R-:W-:Y:S05]  /*a060*/  BRA `(.L_x_169) ;  /* 0xffffff98002c7947 */ /* 0x000fea000383ffff */
.L_x_67:
[----:B------:R-:W-:-:S07]  /*a070*/  MOV R3, UR23 ;  /* 0x0000001700037c02 */ /* 0x000fce0008000f00 */
.L_x_170:
[----:B-1----:R1:W2:Y:S02]  /*a080*/  SYNCS.PHASECHK.TRANS64.TRYWAIT P0, [R3+URZ+0x120], R0 ;  /* 0x00012000030075a7 */ /* 0x0022a400080011ff */
[----:B--2---:R-:W-:Y:S05]  /*a090*/  @!P0 NANOSLEEP.SYNCS 0x989680 ;  /* 0x009896800000895d */ /* 0x004fea0003900000 */
[----:B------:R-:W2:Y:S02]  /*a0a0*/  @!P0 SYNCS.PHASECHK.TRANS64 P0, [R3+URZ+0x120], R0 ;  /* 0x00012000030085a7 */ /* 0x000ea400080010ff */
[----:B--2---:R-:W-:Y:S05]  /*a0b0*/  @!P0 BRA `(.L_x_170) ;  /* 0xfffffffc00f08947 */ /* 0x004fea000383ffff */
[----:B------:R-:W-:Y:S05]  /*a0c0*/  BRA `(.L_x_171) ;  /* 0xffffff98007c7947 */ /* 0x000fea000383ffff */
.L_x_70:
[----:B------:R-:W-:Y:S07]  /*a0d0*/  MOV R0, UR5 ;  /* 0x0000000500007c02 */ /* 0x000fee0008000f00 */
.L_x_172:
[----:B-1----:R1:W2:Y:S02]  /*a0e0*/  SYNCS.PHASECHK.TRANS64.TRYWAIT P0, [R0+URZ], R3 ;  /* 0x00000003000075a7 */ /* 0x0022a400080011ff */
[----:B--2---:R-:W-:Y:S05]  /*a0f0*/  @!P0 NANOSLEEP.SYNCS 0x989680 ;  /* 0x009896800000895d */ /* 0x004fea0003900000 */
[----:B------:R-:W2:Y:S02]  /*a100*/  @!P0 SYNCS.PHASECHK.TRANS64 P0, [R0+URZ], R3 ;  /* 0x00000003000085a7 */ /* 0x000ea400080010ff */
[----:B--2---:R-:W-:Y:S05]  /*a110*/  @!P0 BRA `(.L_x_172) ;  /* 0xfffffffc00f08947 */ /* 0x004fea000383ffff */
[----:B------:R-:W-:Y:S05]  /*a120*/  BRA `(.L_x_69) ;  /* 0xffffff9800987947 */ /* 0x000fea000383ffff */
.L_x_73:
[----:B------:R-:W-:-:S07]  /*a130*/  MOV R0, UR4 ;  /* 0x0000000400007c02 */ /* 0x000fce0008000f00 */
.L_x_173:
[----:B--2---:R2:W4:Y:S02]  /*a140*/  SYNCS.PHASECHK.TRANS64.TRYWAIT P0, [R0+URZ], R3 ;  /* 0x00000003000075a7 */ /* 0x00452400080011ff */
[----:B----4-:R-:W-:Y:S05]  /*a150*/  @!P0 NANOSLEEP.SYNCS 0x989680 ;  /* 0x009896800000895d */ /* 0x010fea0003900000 */
[----:B------:R-:W4:Y:S02]  /*a160*/  @!P0 SYNCS.PHASECHK.TRANS64 P0, [R0+URZ], R3 ;  /* 0x00000003000085a7 */ /* 0x000f2400080010ff */
[----:B----4-:R-:W-:Y:S05]  /*a170*/  @!P0 BRA `(.L_x_173) ;  /* 0xfffffffc00f08947 */ /* 0x010fea000383ffff */
[----:B------:R-:W-:Y:S05]  /*a180*/  BRA `(.L_x_174) ;  /* 0xffffff9c004c7947 */ /* 0x000fea000383ffff */
.L_x_74:
[----:B------:R-:W-:-:S07]  /*a190*/  MOV R0, UR5 ;  /* 0x0000000500007c02 */ /* 0x000fce0008000f00 */
.L_x_175:
[----:B-1----:R1:W2:Y:S02]  /*a1a0*/  SYNCS.PHASECHK.TRANS64.TRYWAIT P0, [R0+URZ], R3 ;  /* 0x00000003000075a7 */ /* 0x0022a400080011ff */
[----:B--2---:R-:W-:Y:S05]  /*a1b0*/  @!P0 NANOSLEEP.SYNCS 0x989680 ;  /* 0x009896800000895d */ /* 0x004fea0003900000 */
[----:B------:R-:W2:Y:S02]  /*a1c0*/  @!P0 SYNCS.PHASECHK.TRANS64 P0, [R0+URZ], R3 ;  /* 0x00000003000085a7 */ /* 0x000ea400080010ff */
[----:B--2---:R-:W-:Y:S05]  /*a1d0*/  @!P0 BRA `(.L_x_175) ;  /* 0xfffffffc00f08947 */ /* 0x004fea000383ffff */
[----:B------:R-:W-:Y:S05]  /*a1e0*/  BRA `(.L_x_176) ;  /* 0xffffff9c00587947 */ /* 0x000fea000383ffff */
.L_x_75:
[----:B------:R-:W-:-:S07]  /*a1f0*/  MOV R0, UR5 ;  /* 0x0000000500007c02 */ /* 0x000fce0008000f00 */
.L_x_177:
[----:B-1----:R1:W2:Y:S02]  /*a200*/  SYNCS.PHASECHK.TRANS64.TRYWAIT P0, [R0+URZ], R3 ;  /* 0x00000003000075a7 */ /* 0x0022a400080011ff */
[----:B--2---:R-:W-:Y:S05]  /*a210*/  @!P0 NANOSLEEP.SYNCS 0x989680 ;  /* 0x009896800000895d */ /* 0x004fea0003900000 */
[----:B------:R-:W2:Y:S02]  /*a220*/  @!P0 SYNCS.PHASECHK.TRANS64 P0, [R0+URZ], R3 ;  /* 0x00000003000085a7 */ /* 0x000ea400080010ff */
[----:B--2---:R-:W-:Y:S05]  /*a230*/  @!P0 BRA `(.L_x_177) ;  /* 0xfffffffc00f08947 */ /* 0x004fea000383ffff */
[----:B------:R-:W-:Y:S05]  /*a240*/  BRA `(.L_x_178) ;  /* 0xffffff9c00647947 */ /* 0x000fea000383ffff */
.L_x_76:
[----:B------:R-:W-:-:S07]  /*a250*/  MOV R0, UR4 ;  /* 0x0000000400007c02 */ /* 0x000fce0008000f00 */
.L_x_179:
[----:B-1----:R1:W2:Y:S02]  /*a260*/  SYNCS.PHASECHK.TRANS64.TRYWAIT P0, [R0+URZ], R3 ;  /* 0x00000003000075a7 */ /* 0x0022a400080011ff */
[----:B--2---:R-:W-:Y:S05]  /*a270*/  @!P0 NANOSLEEP.SYNCS 0x989680 ;  /* 0x009896800000895d */ /* 0x004fea0003900000 */
[----:B------:R-:W2:Y:S02]  /*a280*/  @!P0 SYNCS.PHASECHK.TRANS64 P0, [R0+URZ], R3 ;  /* 0x00000003000085a7 */ /* 0x000ea400080010ff */
[----:B--2---:R-:W-:Y:S05]  /*a290*/  @!P0 BRA `(.L_x_179) ;  /* 0xfffffffc00f08947 */ /* 0x004fea000383ffff */
[----:B------:R-:W-:Y:S05]  /*a2a0*/  BRA `(.L_x_180) ;  /* 0xffffff9c00707947 */ /* 0x000fea000383ffff */
.L_x_81:
[----:B--2---:R2:W3:Y:S02]  /*a2b0*/  SYNCS.PHASECHK.TRANS64.TRYWAIT P0, [R12+URZ+0xe0], R9 ;  /* 0x0000e0090c0075a7 */ /* 0x0044e400080011ff */
[----:B---3--:R-:W-:Y:S05]  /*a2c0*/  @!P0 NANOSLEEP.SYNCS 0x989680 ;  /* 0x009896800000895d */ /* 0x008fea0003900000 */
[----:B------:R-:W3:Y:S02]  /*a2d0*/  @!P0 SYNCS.PHASECHK.TRANS64 P0, [R12+URZ+0xe0], R9 ;  /* 0x0000e0090c0085a7 */ /* 0x000ee400080010ff */
[----:B---3--:R-:W-:Y:S05]  /*a2e0*/  @!P0 BRA `(.L_x_81) ;  /* 0xfffffffc00f08947 */ /* 0x008fea000383ffff */
[----:B------:R-:W-:Y:S05]  /*a2f0*/  BRA `(.L_x_181) ;  /* 0xffffffa000a07947 */ /* 0x000fea000383ffff */
.L_x_84:
[----:B------:R-:W-:Y:S07]  /*a300*/  MOV R0, UR21 ;  /* 0x0000001500007c02 */ /* 0x000fee0008000f00 */
.L_x_182:
[----:B--2---:R2:W3:Y:S02]  /*a310*/  SYNCS.PHASECHK.TRANS64.TRYWAIT P2, [R0+URZ+0xd8], R11 ;  /* 0x0000d80b000075a7 */ /* 0x0044e400080411ff */
[----:B---3--:R-:W-:Y:S05]  /*a320*/  @!P2 NANOSLEEP.SYNCS 0x989680 ;  /* 0x009896800000a95d */ /* 0x008fea0003900000 */
[----:B------:R-:W3:Y:S02]  /*a330*/  @!P2 SYNCS.PHASECHK.TRANS64 P2, [R0+URZ+0xd8], R11 ;  /* 0x0000d80b0000a5a7 */ /* 0x000ee400080410ff */
[----:B---3--:R-:W-:Y:S05]  /*a340*/  @!P2 BRA `(.L_x_182) ;  /* 0xfffffffc00f0a947 */ /* 0x008fea000383ffff */
[----:B------:R-:W-:Y:S05]  /*a350*/  BRA `(.L_x_83) ;  /* 0xffffffa800087947 */ /* 0x000fea000383ffff */
.L_x_87:
[----:B--2---:R-:W-:Y:S07]  /*a360*/  MOV R0, UR21 ;  /* 0x0000001500007c02 */ /* 0x004fee0008000f00 */
.L_x_183:
[----:B--2---:R2:W3:Y:S02]  /*a370*/  SYNCS.PHASECHK.TRANS64.TRYWAIT P0, [R0+URZ+0xb0], R9 ;  /* 0x0000b009000075a7 */ /* 0x0044e400080011ff */
[----:B---3--:R-:W-:Y:S05]  /*a380*/  @!P0 NANOSLEEP.SYNCS 0x989680 ;  /* 0x009896800000895d */ /* 0x008fea0003900000 */
[----:B------:R-:W3:Y:S02]  /*a390*/  @!P0 SYNCS.PHASECHK.TRANS64 P0, [R0+URZ+0xb0], R9 ;  /* 0x0000b009000085a7 */ /* 0x000ee400080010ff */
[----:B---3--:R-:W-:Y:S05]  /*a3a0*/  @!P0 BRA `(.L_x_183) ;  /* 0xfffffffc00f08947 */ /* 0x008fea000383ffff */
[----:B------:R-:W-:Y:S05]  /*a3b0*/  BRA `(.L_x_184) ;  /* 0xffffffa800647947 */ /* 0x000fea000383ffff */
.L_x_88:
[----:B------:R-:W-:Y:S07]  /*a3c0*/  MOV R0, UR21 ;  /* 0x0000001500007c02 */ /* 0x000fee0008000f00 */
.L_x_185:
[----:B--2---:R2:W3:Y:S02]  /*a3d0*/  SYNCS.PHASECHK.TRANS64.TRYWAIT P0, [R0+URZ+0xb8], R9 ;  /* 0x0000b809000075a7 */ /* 0x0044e400080011ff */
[----:B---3--:R-:W-:Y:S05]  /*a3e0*/  @!P0 NANOSLEEP.SYNCS 0x989680 ;  /* 0x009896800000895d */ /* 0x008fea0003900000 */
[----:B------:R-:W3:Y:S02]  /*a3f0*/  @!P0 SYNCS.PHASECHK.TRANS64 P0, [R0+URZ+0xb8], R9 ;  /* 0x0000b809000085a7 */ /* 0x000ee400080010ff */
[----:B---3--:R-:W-:Y:S05]  /*a400*/  @!P0 BRA `(.L_x_185) ;  /* 0xfffffffc00f08947 */ /* 0x008fea000383ffff */
[----:B------:R-:W-:Y:S05]  /*a410*/  BRA `(.L_x_186) ;  /* 0xffffffa8009c7947 */ /* 0x000fea000383ffff */
.L_x_89:
[----:B------:R-:W-:Y:S07]  /*a420*/  MOV R0, UR21 ;  /* 0x0000001500007c02 */ /* 0x000fee0008000f00 */
.L_x_187:
[----:B--2---:R2:W3:Y:S02]  /*a430*/  SYNCS.PHASECHK.TRANS64.TRYWAIT P0, [R0+URZ+0xc0], R9 ;  /* 0x0000c009000075a7 */ /* 0x0044e400080011ff */
[----:B---3--:R-:W-:Y:S05]  /*a440*/  @!P0 NANOSLEEP.SYNCS 0x989680 ;  /* 0x009896800000895d */ /* 0x008fea0003900000 */
[----:B------:R-:W3:Y:S02]  /*a450*/  @!P0 SYNCS.PHASECHK.TRANS64 P0, [R0+URZ+0xc0], R9 ;  /* 0x0000c009000085a7 */ /* 0x000ee400080010ff */
[----:B---3--:R-:W-:Y:S05]  /*a460*/  @!P0 BRA `(.L_x_187) ;  /* 0xfffffffc00f08947 */ /* 0x008fea000383ffff */
[----:B------:R-:W-:Y:S05]  /*a470*/  BRA `(.L_x_188) ;  /* 0xffffffa800e07947 */ /* 0x000fea000383ffff */
.L_x_90:
[----:B------:R-:W-:Y:S07]  /*a480*/  MOV R0, UR21 ;  /* 0x0000001500007c02 */ /* 0x000fee0008000f00 */
.L_x_189:
[----:B--2---:R2:W3:Y:S02]  /*a490*/  SYNCS.PHASECHK.TRANS64.TRYWAIT P0, [R0+URZ+0xc8], R9 ;  /* 0x0000c809000075a7 */ /* 0x0044e400080011ff */
[----:B---3--:R-:W-:Y:S05]  /*a4a0*/  @!P0 NANOSLEEP.SYNCS 0x989680 ;  /* 0x009896800000895d */ /* 0x008fea0003900000 */
[----:B------:R-:W3:Y:S02]  /*a4b0*/  @!P0 SYNCS.PHASECHK.TRANS64 P0, [R0+URZ+0xc8], R9 ;  /* 0x0000c809000085a7 */ /* 0x000ee400080010ff */
[----:B---3--:R-:W-:Y:S05]  /*a4c0*/  @!P0 BRA `(.L_x_189) ;  /* 0xfffffffc00f08947 */ /* 0x008fea000383ffff */
[----:B------:R-:W-:Y:S05]  /*a4d0*/  BRA `(.L_x_190) ;  /* 0xffffffac00207947 */ /* 0x000fea000383ffff */
.L_x_92:
[----:B------:R-:W-:-:S07]  /*a4e0*/  MOV R0, UR21 ;  /* 0x0000001500007c02 */ /* 0x000fce0008000f00 */
.L_x_191:
[----:B---3--:R3:W4:Y:S02]  /*a4f0*/  SYNCS.PHASECHK.TRANS64.TRYWAIT P0, [R0+URZ+0xb0], R3 ;  /* 0x0000b003000075a7 */ /* 0x00872400080011ff */
[----:B----4-:R-:W-:Y:S05]  /*a500*/  @!P0 NANOSLEEP.SYNCS 0x989680 ;  /* 0x009896800000895d */ /* 0x010fea0003900000 */
[----:B------:R-:W4:Y:S02]  /*a510*/  @!P0 SYNCS.PHASECHK.TRANS64 P0, [R0+URZ+0xb0], R3 ;  /* 0x0000b003000085a7 */ /* 0x000f2400080010ff */
[----:B----4-:R-:W-:Y:S05]  /*a520*/  @!P0 BRA `(.L_x_191) ;  /* 0xfffffffc00f08947 */ /* 0x010fea000383ffff */
[----:B------:R-:W-:Y:S05]  /*a530*/  BRA `(.L_x_192) ;  /* 0xffffffac00987947 */ /* 0x000fea000383ffff */
.L_x_93:
[----:B---3--:R-:W-:-:S07]  /*a540*/  MOV R0, UR21 ;  /* 0x0000001500007c02 */ /* 0x008fce0008000f00 */
.L_x_193:
[----:B---3--:R3:W4:Y:S02]  /*a550*/  SYNCS.PHASECHK.TRANS64.TRYWAIT P0, [R0+URZ+0xb8], R3 ;  /* 0x0000b803000075a7 */ /* 0x00872400080011ff */
[----:B----4-:R-:W-:Y:S05]  /*a560*/  @!P0 NANOSLEEP.SYNCS 0x989680 ;  /* 0x009896800000895d */ /* 0x010fea0003900000 */
[----:B------:R-:W4:Y:S02]  /*a570*/  @!P0 SYNCS.PHASECHK.TRANS64 P0, [R0+URZ+0xb8], R3 ;  /* 0x0000b803000085a7 */ /* 0x000f2400080010ff */
[----:B----4-:R-:W-:Y:S05]  /*a580*/  @!P0 BRA `(.L_x_193) ;  /* 0xfffffffc00f08947 */ /* 0x010fea000383ffff */
[----:B------:R-:W-:Y:S05]  /*a590*/  BRA `(.L_x_194) ;  /* 0xffffffac00887947 */ /* 0x000fea000383ffff */
.L_x_94:
[----:B---3--:R-:W-:-:S07]  /*a5a0*/  MOV R0, UR21 ;  /* 0x0000001500007c02 */ /* 0x008fce0008000f00 */
.L_x_195:
[----:B---3--:R3:W4:Y:S02]  /*a5b0*/  SYNCS.PHASECHK.TRANS64.TRYWAIT P0, [R0+URZ+0xc0], R3 ;  /* 0x0000c003000075a7 */ /* 0x00872400080011ff */
[----:B----4-:R-:W-:Y:S05]  /*a5c0*/  @!P0 NANOSLEEP.SYNCS 0x989680 ;  /* 0x009896800000895d */ /* 0x010fea0003900000 */
[----:B------:R-:W4:Y:S02]  /*a5d0*/  @!P0 SYNCS.PHASECHK.TRANS64 P0, [R0+URZ+0xc0], R3 ;  /* 0x0000c003000085a7 */ /* 0x000f2400080010ff */
[----:B----4-:R-:W-:Y:S05]  /*a5e0*/  @!P0 BRA `(.L_x_195) ;  /* 0xfffffffc00f08947 */ /* 0x010fea000383ffff */
[----:B------:R-:W-:Y:S05]  /*a5f0*/  BRA `(.L_x_196) ;  /* 0xffffffac00787947 */ /* 0x000fea000383ffff */
.L_x_96:
[----:B-1----:R1:W2:Y:S02]  /*a600*/  SYNCS.PHASECHK.TRANS64.TRYWAIT P0, [R3+URZ+0xe0], R0 ;  /* 0x0000e000030075a7 */ /* 0x0022a400080011ff */
[----:B--2---:R-:W-:Y:S05]  /*a610*/  @!P0 NANOSLEEP.SYNCS 0x989680 ;  /* 0x009896800000895d */ /* 0x004fea0003900000 */
[----:B------:R-:W2:Y:S02]  /*a620*/  @!P0 SYNCS.PHASECHK.TRANS64 P0, [R3+URZ+0xe0], R0 ;  /* 0x0000e000030085a7 */ /* 0x000ea400080010ff */
[----:B--2---:R-:W-:Y:S05]  /*a630*/  @!P0 BRA `(.L_x_96) ;  /* 0xfffffffc00f08947 */ /* 0x004fea000383ffff */
[----:B------:R-:W-:Y:S05]  /*a640*/  BRA `(.L_x_197) ;  /* 0xffffffb000447947 */ /* 0x000fea000383ffff */
.L_x_107:
[----:B-1----:R-:W-:Y:S04]  /*a650*/  MOV R0, UR44 ;  /* 0x0000002c00007c02 */ /* 0x002fe80008000f00 */
[----:B------:R1:W2:Y:S03]  /*a660*/  SYNCS.PHASECHK.TRANS64.TRYWAIT P1, [R0+URZ+0x90], R5 ;  /* 0x00009005000075a7 */ /* 0x0002a600080211ff */
[----:B--2---:R-:W-:Y:S05]  /*a670*/  @!P1 NANOSLEEP.SYNCS 0x989680 ;  /* 0x009896800000995d */ /* 0x004fea0003900000 */
[----:B------:R-:W2:Y:S02]  /*a680*/  @!P1 SYNCS.PHASECHK.TRANS64 P1, [R0+URZ+0x90], R5 ;  /* 0x00009005000095a7 */ /* 0x000ea400080210ff */
[----:B--2---:R-:W-:Y:S05]  /*a690*/  @!P1 BRA `(.L_x_107) ;  /* 0xfffffffc00ec9947 */ /* 0x004fea000383ffff */
[----:B------:R-:W-:Y:S05]  /*a6a0*/  BRA `(.L_x_106) ;  /* 0xffffffbc00d87947 */ /* 0x000fea000383ffff */
.L_x_109:
[----:B-1----:R1:W4:Y:S02]  /*a6b0*/  SYNCS.PHASECHK.TRANS64.TRYWAIT P0, [R98+URZ+0x100], R3 ;  /* 0x00010003620075a7 */ /* 0x00232400080011ff */
[----:B----4-:R-:W-:Y:S05]  /*a6c0*/  @!P0 NANOSLEEP.SYNCS 0x989680 ;  /* 0x009896800000895d */ /* 0x010fea0003900000 */
[----:B------:R-:W4:Y:S02]  /*a6d0*/  @!P0 SYNCS.PHASECHK.TRANS64 P0, [R98+URZ+0x100], R3 ;  /* 0x00010003620085a7 */ /* 0x000f2400080010ff */
[----:B----4-:R-:W-:Y:S05]  /*a6e0*/  @!P0 BRA `(.L_x_109) ;  /* 0xfffffffc00f08947 */ /* 0x010fea000383ffff */
[----:B------:R-:W-:Y:S05]  /*a6f0*/  BRA `(.L_x_108) ;  /* 0xffffffc000047947 */ /* 0x000fea000383ffff */
.L_x_118:
[----:B--2---:R2:W3:Y:S02]  /*a700*/  SYNCS.PHASECHK.TRANS64.TRYWAIT P0, [R3+URZ+0x90], R0 ;  /* 0x00009000030075a7 */ /* 0x0044e400080011ff */
[----:B---3--:R-:W-:Y:S05]  /*a710*/  @!P0 NANOSLEEP.SYNCS 0x989680 ;  /* 0x009896800000895d */ /* 0x008fea0003900000 */
[----:B------:R-:W3:Y:S02]  /*a720*/  @!P0 SYNCS.PHASECHK.TRANS64 P0, [R3+URZ+0x90], R0 ;  /* 0x00009000030085a7 */ /* 0x000ee400080010ff */
[----:B---3--:R-:W-:Y:S05]  /*a730*/  @!P0 BRA `(.L_x_118) ;  /* 0xfffffffc00f08947 */ /* 0x008fea000383ffff */
[----:B------:R-:W-:Y:S05]  /*a740*/  BRA `(.L_x_117) ;  /* 0xffffffc800e87947 */ /* 0x000fea000383ffff */
.L_x_126:
[----:B-1----:R1:W3:Y:S02]  /*a750*/  SYNCS.PHASECHK.TRANS64.TRYWAIT P0, [R63+URZ+0x90], R4 ;  /* 0x000090043f0075a7 */ /* 0x0022e400080011ff */
[----:B---3--:R-:W-:Y:S05]  /*a760*/  @!P0 NANOSLEEP.SYNCS 0x989680 ;  /* 0x009896800000895d */ /* 0x008fea0003900000 */
[----:B------:R-:W3:Y:S02]  /*a770*/  @!P0 SYNCS.PHASECHK.TRANS64 P0, [R63+URZ+0x90], R4 ;  /* 0x000090043f0085a7 */ /* 0x000ee400080010ff */
[----:B---3--:R-:W-:Y:S05]  /*a780*/  @!P0 BRA `(.L_x_126) ;  /* 0xfffffffc00f08947 */ /* 0x008fea000383ffff */
[----:B------:R-:W-:Y:S05]  /*a790*/  BRA `(.L_x_125) ;  /* 0xffffffd400f07947 */ /* 0x000fea000383ffff */
.L_x_134:
[----:B-1----:R1:W3:Y:S02]  /*a7a0*/  SYNCS.PHASECHK.TRANS64.TRYWAIT P0, [R108+URZ+0x90], R3 ;  /* 0x000090036c0075a7 */ /* 0x0022e400080011ff */
[----:B---3--:R-:W-:Y:S05]  /*a7b0*/  @!P0 NANOSLEEP.SYNCS 0x989680 ;  /* 0x009896800000895d */ /* 0x008fea0003900000 */
[----:B------:R-:W3:Y:S02]  /*a7c0*/  @!P0 SYNCS.PHASECHK.TRANS64 P0, [R108+URZ+0x90], R3 ;  /* 0x000090036c0085a7 */ /* 0x000ee400080010ff */
[----:B---3--:R-:W-:Y:S05]  /*a7d0*/  @!P0 BRA `(.L_x_134) ;  /* 0xfffffffc00f08947 */ /* 0x008fea000383ffff */
[----:B------:R-:W-:Y:S05]  /*a7e0*/  BRA `(.L_x_133) ;  /* 0xffffffe000f47947 */ /* 0x000fea000383ffff */
        .weak           $__internal_0_$__cuda_sm10x_tcgen05_guardrail_trap_col_being_dealloced_not_returned_by_alloc
        .type           $__internal_0_$__cuda_sm10x_tcgen05_guardrail_trap_col_being_dealloced_not_returned_by_alloc,@function
        .size           $__internal_0_$__cuda_sm10x_tcgen05_guardrail_trap_col_being_dealloced_not_returned_by_alloc,($__internal_1_$__cuda_sm10x_tcgen05_guardrail_trap_phase_invalid_during_alloc - $__internal_0_$__cuda_sm10x_tcgen05_guardrail_trap_col_being_dealloced_not_returned_by_alloc)
$__internal_0_$__cuda_sm10x_tcgen05_guardrail_trap_col_being_dealloced_not_returned_by_alloc:
[----:B------:R-:W-:Y:S05]  /*a7f0*/  BPT.TRAP 0x1 ;  /* 0x000000040000795c */ /* 0x000fea0000300000 */
[----:B------:R-:W-:-:S04]  /*a800*/  HFMA2 R3, -RZ, RZ, 0, 0 ;  /* 0x00000000ff037431 */ /* 0x000fc800000001ff */
[----:B------:R-:W-:Y:S05]  /*a810*/  RET.REL.NODEC R2 `(_ZN7cutlass13device_kernelINS_4gemm6kernel13GemmUniversalIN4cute5tupleIJiiiiEEENS1_10collective13CollectiveMmaINS1_35MainloopSm100TmaUmmaWarpSpecializedILi9ELi2ELi4ENS5_IJNS4_1CILi2EEESB_NSA_ILi1EEEEEEEENS5_IJNSA_ILi64EEENSA_ILi256EEENSA_ILi32EEEEEENS_6half_tENS5_IJlSC_lEEESJ_SK_NS4_8TiledMMAINS4_8MMA_AtomIJNS4_20SM100_MMA_F16BF16_SSISJ_SJ_fLi64ELi256ELNS4_4UMMA5MajorE0ELSP_0ELNSO_7ScaleInE0ELSQ_0EEEEEENS4_6LayoutINS5_IJSC_SC_SC_EEENS5_IJNSA_ILi0EEESV_SV_EEEEENS5_IJNS4_10UnderscoreESY_SY_EEEEENS4_23SM90_TMA_LOAD_MULTICASTENS4_14ComposedLayoutINS4_7SwizzleILi2ELi4ELi3EEENS4_18smem_ptr_flag_bitsILi16EEENST_INS5_IJNSA_ILi8EEESH_EEENS5_IJSH_SC_EEEEEEEvNS4_8identityES11_S1B_vS1C_EENS_8epilogue10collective18CollectiveEpilogueINS1E_23Sm100TmaWarpSpecializedILi4ELi2ELi32ELb1ELb0EEEJSI_NS5_IJNST_ISF_SC_EES1J_EEESJ_SK_SJ_SK_NS1E_6fusion15FusionCallbacksIS1I_NS1L_17LinearCombinationISJ_fSJ_fLNS_15FloatRoundStyleE2EEESI_S1K_JEEENS4_5SM1004TMEM4LOAD26SM100_TMEM_LOAD_16dp256b8xENS4_13SM90_TMA_LOADENS12_INS13_ILi3ELi4ELi3EEES16_NST_INS5_IJS17_SF_EEENS5_IJSF_SC_EEEEEEENS4_17SM75_U32x4_LDSM_NENS4_14SM90_TMA_STOREES20_NS4_17SM90_U32x4_STSM_NENS4_39AutoVectorizingCopyWithAssumedAlignmentILi128EEEEEEvvEEEEvNT_6ParamsE) ;  /* 0xffffff5402f87950 */ /* 0x000fea0003c3ffff */
        .weak           $__internal_1_$__cuda_sm10x_tcgen05_guardrail_trap_phase_invalid_during_alloc
        .type           $__internal_1_$__cuda_sm10x_tcgen05_guardrail_trap_phase_invalid_during_alloc,@function
        .size           $__internal_1_$__cuda_sm10x_tcgen05_guardrail_trap_phase_invalid_during_alloc,($__internal_2_$__cuda_sm10x_tcgen05_guardrail_trap_unallocated_columns_being_dealloced - $__internal_1_$__cuda_sm10x_tcgen05_guardrail_trap_phase_invalid_during_alloc)
$__internal_1_$__cuda_sm10x_tcgen05_guardrail_trap_phase_invalid_during_alloc:
[----:B------:R-:W-:Y:S05]  /*a820*/  BPT.TRAP 0x1 ;  /* 0x000000040000795c */ /* 0x000fea0000300000 */
[----:B------:R-:W-:-:S04]  /*a830*/  MOV R5, 0x0 ;  /* 0x0000000000057802 */ /* 0x000fc80000000f00 */
[----:B------:R-:W-:Y:S05]  /*a840*/  RET.REL.NODEC R4 `(_ZN7cutlass13device_kernelINS_4gemm6kernel13GemmUniversalIN4cute5tupleIJiiiiEEENS1_10collective13CollectiveMmaINS1_35MainloopSm100TmaUmmaWarpSpecializedILi9ELi2ELi4ENS5_IJNS4_1CILi2EEESB_NSA_ILi1EEEEEEEENS5_IJNSA_ILi64EEENSA_ILi256EEENSA_ILi32EEEEEENS_6half_tENS5_IJlSC_lEEESJ_SK_NS4_8TiledMMAINS4_8MMA_AtomIJNS4_20SM100_MMA_F16BF16_SSISJ_SJ_fLi64ELi256ELNS4_4UMMA5MajorE0ELSP_0ELNSO_7ScaleInE0ELSQ_0EEEEEENS4_6LayoutINS5_IJSC_SC_SC_EEENS5_IJNSA_ILi0EEESV_SV_EEEEENS5_IJNS4_10UnderscoreESY_SY_EEEEENS4_23SM90_TMA_LOAD_MULTICASTENS4_14ComposedLayoutINS4_7SwizzleILi2ELi4ELi3EEENS4_18smem_ptr_flag_bitsILi16EEENST_INS5_IJNSA_ILi8EEESH_EEENS5_IJSH_SC_EEEEEEEvNS4_8identityES11_S1B_vS1C_EENS_8epilogue10collective18CollectiveEpilogueINS1E_23Sm100TmaWarpSpecializedILi4ELi2ELi32ELb1ELb0EEEJSI_NS5_IJNST_ISF_SC_EES1J_EEESJ_SK_SJ_SK_NS1E_6fusion15FusionCallbacksIS1I_NS1L_17LinearCombinationISJ_fSJ_fLNS_15FloatRoundStyleE2EEESI_S1K_JEEENS4_5SM1004TMEM4LOAD26SM100_TMEM_LOAD_16dp256b8xENS4_13SM90_TMA_LOADENS12_INS13_ILi3ELi4ELi3EEES16_NST_INS5_IJS17_SF_EEENS5_IJSF_SC_EEEEEEENS4_17SM75_U32x4_LDSM_NENS4_14SM90_TMA_STOREES20_NS4_17SM90_U32x4_STSM_NENS4_39AutoVectorizingCopyWithAssumedAlignmentILi128EEEEEEvvEEEEvNT_6ParamsE) ;  /* 0xffffff5404ec7950 */ /* 0x000fea0003c3ffff */
        .weak           $__internal_2_$__cuda_sm10x_tcgen05_guardrail_trap_unallocated_columns_being_dealloced
        .type           $__internal_2_$__cuda_sm10x_tcgen05_guardrail_trap_unallocated_columns_being_dealloced,@function
        .size           $__internal_2_$__cuda_sm10x_tcgen05_guardrail_trap_unallocated_columns_being_dealloced,(.L_x_199 - $__internal_2_$__cuda_sm10x_tcgen05_guardrail_trap_unallocated_columns_being_dealloced)
$__internal_2_$__cuda_sm10x_tcgen05_guardrail_trap_unallocated_columns_being_dealloced:
[----:B------:R-:W-:Y:S05]  /*a850*/  BPT.TRAP 0x1 ;  /* 0x000000040000795c */ /* 0x000fea0000300000 */
[----:B------:R-:W-:-:S04]  /*a860*/  HFMA2 R3, -RZ, RZ, 0, 0 ;  /* 0x00000000ff037431 */ /* 0x000fc800000001ff */
[----:B------:R-:W-:Y:S05]  /*a870*/  RET.REL.NODEC R2 `(_ZN7cutlass13device_kernelINS_4gemm6kernel13GemmUniversalIN4cute5tupleIJiiiiEEENS1_10collective13CollectiveMmaINS1_35MainloopSm100TmaUmmaWarpSpecializedILi9ELi2ELi4ENS5_IJNS4_1CILi2EEESB_NSA_ILi1EEEEEEEENS5_IJNSA_ILi64EEENSA_ILi256EEENSA_ILi32EEEEEENS_6half_tENS5_IJlSC_lEEESJ_SK_NS4_8TiledMMAINS4_8MMA_AtomIJNS4_20SM100_MMA_F16BF16_SSISJ_SJ_fLi64ELi256ELNS4_4UMMA5MajorE0ELSP_0ELNSO_7ScaleInE0ELSQ_0EEEEEENS4_6LayoutINS5_IJSC_SC_SC_EEENS5_IJNSA_ILi0EEESV_SV_EEEEENS5_IJNS4_10UnderscoreESY_SY_EEEEENS4_23SM90_TMA_LOAD_MULTICASTENS4_14ComposedLayoutINS4_7SwizzleILi2ELi4ELi3EEENS4_18smem_ptr_flag_bitsILi16EEENST_INS5_IJNSA_ILi8EEESH_EEENS5_IJSH_SC_EEEEEEEvNS4_8identityES11_S1B_vS1C_EENS_8epilogue10collective18CollectiveEpilogueINS1E_23Sm100TmaWarpSpecializedILi4ELi2ELi32ELb1ELb0EEEJSI_NS5_IJNST_ISF_SC_EES1J_EEESJ_SK_SJ_SK_NS1E_6fusion15FusionCallbacksIS1I_NS1L_17LinearCombinationISJ_fSJ_fLNS_15FloatRoundStyleE2EEESI_S1K_JEEENS4_5SM1004TMEM4LOAD26SM100_TMEM_LOAD_16dp256b8xENS4_13SM90_TMA_LOADENS12_INS13_ILi3ELi4ELi3EEES16_NST_INS5_IJS17_SF_EEENS5_IJSF_SC_EEEEEEENS4_17SM75_U32x4_LDSM_NENS4_14SM90_TMA_STOREES20_NS4_17SM90_U32x4_STSM_NENS4_39AutoVectorizingCopyWithAssumedAlignmentILi128EEEEEEvvEEEEvNT_6ParamsE) ;  /* 0xffffff5402e07950 */ /* 0x000fea0003c3ffff */
.L_x_198:
[----:B------:R-:W-:-:S00]  /*a880*/  BRA `(.L_x_198) ;  /* 0xfffffffc00fc7947 */ /* 0x000fc0000383ffff */
[----:B------:R-:W-:-:S00]  /*a890*/  NOP ;  /* 0x0000000000007918 */ /* 0x000fc00000000000 */
        /* <DEDUP_REMOVED lines=14> */
.L_x_199:


//--------------------- .nv.global.init           --------------------------
	.section	.nv.global.init,"aw",@progbits
.nv.global.init:
	.type		$str$27,@object
	.size		$str$27,($str$28 - $str$27)
$str$27:
        /*0000*/ 	.byte	0x28, 0x61, 0x64, 0x64, 0x72, 0x65, 0x73, 0x73, 0x20, 0x26, 0x20, 0x6d, 0x61, 0x73, 0x6b, 0x29
        /*0010*/ 	.byte	0x20, 0x3d, 0x3d, 0x20, 0x30, 0x00
	.type		$str$28,@object
	.size		$str$28,($str$26 - $str$28)
$str$28:
        /*0016*/ 	.byte	0x2f, 0x74, 0x6d, 0x70, 0x2f, 0x63, 0x75, 0x74, 0x6c, 0x61, 0x73, 0x73, 0x5f, 0x73, 0x77, 0x65
        /*0026*/ 	.byte	0x65, 0x70, 0x5f, 0x73, 0x72, 0x63, 0x2f, 0x69, 0x6e, 0x63, 0x6c, 0x75, 0x64, 0x65, 0x2f, 0x63
        /*0036*/ 	.byte	0x75, 0x74, 0x65, 0x2f, 0x70, 0x6f, 0x69, 0x6e, 0x74, 0x65, 0x72, 0x5f, 0x66, 0x6c, 0x61, 0x67
        /*0046*/ 	.byte	0x67, 0x65, 0x64, 0x2e, 0x68, 0x70, 0x70, 0x00
	.type		$str$26,@object
	.size		$str$26,($str$25 - $str$26)
$str$26:
        /*004e*/ 	.byte	0x2f, 0x74, 0x6d, 0x70, 0x2f, 0x63, 0x75, 0x74, 0x6c, 0x61, 0x73, 0x73, 0x5f, 0x73, 0x77, 0x65
        /*005e*/ 	.byte	0x65, 0x70, 0x5f, 0x73, 0x72, 0x63, 0x2f, 0x69, 0x6e, 0x63, 0x6c, 0x75, 0x64, 0x65, 0x2f, 0x63
        /*006e*/ 	.byte	0x75, 0x74, 0x65, 0x2f, 0x61, 0x74, 0x6f, 0x6d, 0x2f, 0x63, 0x6f, 0x70, 0x79, 0x5f, 0x74, 0x72
        /*007e*/ 	.byte	0x61, 0x69, 0x74, 0x73, 0x5f, 0x73, 0x6d, 0x31, 0x30, 0x30, 0x2e, 0x68, 0x70, 0x70, 0x00
	.type		$str$25,@object
	.size		$str$25,(__unnamed_1 - $str$25)
$str$25:
        /*008d*/ 	.byte	0x28, 0x28, 0x75, 0x69, 0x6e, 0x74, 0x33, 0x32, 0x5f, 0x74, 0x28, 0x74, 0x68, 0x72, 0x65, 0x61
        /*009d*/ 	.byte	0x64, 0x49, 0x64, 0x78, 0x2e, 0x78, 0x29, 0x20, 0x2f, 0x20, 0x33, 0x32, 0x29, 0x20, 0x25, 0x20
        /*00ad*/ 	.byte	0x34, 0x29, 0x20, 0x3d, 0x3d, 0x20, 0x28, 0x28, 0x28, 0x74, 0x6d, 0x65, 0x6d, 0x5f, 0x61, 0x64
        /*00bd*/ 	.byte	0x64, 0x72, 0x20, 0x3e, 0x3e, 0x20, 0x31, 0x36, 0x29, 0x20, 0x2f, 0x20, 0x33, 0x32, 0x29, 0x20
        /*00cd*/ 	.byte	0x25, 0x20, 0x34, 0x29, 0x00
	.type		__unnamed_1,@object
	.size		__unnamed_1,(__unnamed_2 - __unnamed_1)
__unnamed_1:
        /*00d2*/ 	.byte	0x61, 0x75, 0x74, 0x6f, 0x20, 0x63, 0x75, 0x74, 0x65, 0x3a, 0x3a, 0x61, 0x73, 0x5f, 0x70, 0x6f
        /* <DEDUP_REMOVED lines=24> */
        /*0262*/ 	.byte	0x3e, 0x3e, 0x3e, 0x5d, 0x00
	.type		__unnamed_2,@object
	.size		__unnamed_2,(.L_2 - __unnamed_2)
__unnamed_2:
        /* <DEDUP_REMOVED lines=46> */
        /*0547*/ 	.byte	0x75, 0x74, 0x65, 0x3a, 0x3a, 0x43, 0x3c, 0x30, 0x3e, 0x3e, 0x3e, 0x3e, 0x5d, 0x00
.L_2:


//--------------------- .nv.shared._ZN7cutlass13device_kernelINS_4gemm6kernel13GemmUniversalIN4cute5tupleIJiiiiEEENS1_10collective13CollectiveMmaINS1_35MainloopSm100TmaUmmaWarpSpecializedILi9ELi2ELi4ENS5_IJNS4_1CILi2EEESB_NSA_ILi1EEEEEEEENS5_IJNSA_ILi64EEENSA_ILi256EEENSA_ILi32EEEEEENS_6half_tENS5_IJlSC_lEEESJ_SK_NS4_8TiledMMAINS4_8MMA_AtomIJNS4_20SM100_MMA_F16BF16_SSISJ_SJ_fLi64ELi256ELNS4_4UMMA5MajorE0ELSP_0ELNSO_7ScaleInE0ELSQ_0EEEEEENS4_6LayoutINS5_IJSC_SC_SC_EEENS5_IJNSA_ILi0EEESV_SV_EEEEENS5_IJNS4_10UnderscoreESY_SY_EEEEENS4_23SM90_TMA_LOAD_MULTICASTENS4_14ComposedLayoutINS4_7SwizzleILi2ELi4ELi3EEENS4_18smem_ptr_flag_bitsILi16EEENST_INS5_IJNSA_ILi8EEESH_EEENS5_IJSH_SC_EEEEEEEvNS4_8identityES11_S1B_vS1C_EENS_8epilogue10collective18CollectiveEpilogueINS1E_23Sm100TmaWarpSpecializedILi4ELi2ELi32ELb1ELb0EEEJSI_NS5_IJNST_ISF_SC_EES1J_EEESJ_SK_SJ_SK_NS1E_6fusion15FusionCallbacksIS1I_NS1L_17LinearCombinationISJ_fSJ_fLNS_15FloatRoundStyleE2EEESI_S1K_JEEENS4_5SM1004TMEM4LOAD26SM100_TMEM_LOAD_16dp256b8xENS4_13SM90_TMA_LOADENS12_INS13_ILi3ELi4ELi3EEES16_NST_INS5_IJS17_SF_EEENS5_IJSF_SC_EEEEEEENS4_17SM75_U32x4_LDSM_NENS4_14SM90_TMA_STOREES20_NS4_17SM90_U32x4_STSM_NENS4_39AutoVectorizingCopyWithAssumedAlignmentILi128EEEEEEvvEEEEvNT_6ParamsE --------------------------
	.section	.nv.shared._ZN7cutlass13device_kernelINS_4gemm6kernel13GemmUniversalIN4cute5tupleIJiiiiEEENS1_10collective13CollectiveMmaINS1_35MainloopSm100TmaUmmaWarpSpecializedILi9ELi2ELi4ENS5_IJNS4_1CILi2EEESB_NSA_ILi1EEEEEEEENS5_IJNSA_ILi64EEENSA_ILi256EEENSA_ILi32EEEEEENS_6half_tENS5_IJlSC_lEEESJ_SK_NS4_8TiledMMAINS4_8MMA_AtomIJNS4_20SM100_MMA_F16BF16_SSISJ_SJ_fLi64ELi256ELNS4_4UMMA5MajorE0ELSP_0ELNSO_7ScaleInE0ELSQ_0EEEEEENS4_6LayoutINS5_IJSC_SC_SC_EEENS5_IJNSA_ILi0EEESV_SV_EEEEENS5_IJNS4_10UnderscoreESY_SY_EEEEENS4_23SM90_TMA_LOAD_MULTICASTENS4_14ComposedLayoutINS4_7SwizzleILi2ELi4ELi3EEENS4_18smem_ptr_flag_bitsILi16EEENST_INS5_IJNSA_ILi8EEESH_EEENS5_IJSH_SC_EEEEEEEvNS4_8identityES11_S1B_vS1C_EENS_8epilogue10collective18CollectiveEpilogueINS1E_23Sm100TmaWarpSpecializedILi4ELi2ELi32ELb1ELb0EEEJSI_NS5_IJNST_ISF_SC_EES1J_EEESJ_SK_SJ_SK_NS1E_6fusion15FusionCallbacksIS1I_NS1L_17LinearCombinationISJ_fSJ_fLNS_15FloatRoundStyleE2EEESI_S1K_JEEENS4_5SM1004TMEM4LOAD26SM100_TMEM_LOAD_16dp256b8xENS4_13SM90_TMA_LOADENS12_INS13_ILi3ELi4ELi3EEES16_NST_INS5_IJS17_SF_EEENS5_IJSF_SC_EEEEEEENS4_17SM75_U32x4_LDSM_NENS4_14SM90_TMA_STOREES20_NS4_17SM90_U32x4_STSM_NENS4_39AutoVectorizingCopyWithAssumedAlignmentILi128EEEEEEvvEEEEvNT_6ParamsE,"aw",@nobits
	.sectionflags	@""
	.align	16
	.zero		1024


//--------------------- .nv.shared.reserved.0     --------------------------
	.section	.nv.shared.reserved.0,"aw",@nobits
	.weak		__nv_reservedSMEM_offset_0_alias
	.size		__nv_reservedSMEM_offset_0_alias, 0, 64
	.other		__nv_reservedSMEM_offset_0_alias,@"STO_CUDA_RESERVED_SHARED STV_DEFAULT"
__nv_reservedSMEM_offset_0_alias:
	.zero		0
.nv.shared.reserved.0:
	.zero		64
	.weak		__nv_reservedSMEM_tcgen05_partition
	.type		__nv_reservedSMEM_tcgen05_partition,@object
	.size		__nv_reservedSMEM_tcgen05_partition,(.L_0 - __nv_reservedSMEM_tcgen05_partition)
__nv_reservedSMEM_tcgen05_partition:
	.zero		32
.L_0:


//--------------------- .nv.global                --------------------------
	.section	.nv.global,"aw",@nobits
.nv.global:
	.type		_ZN40_INTERNAL_6a536343_4_k_cu_110203b8_312324cute1_E,@object
	.size		_ZN40_INTERNAL_6a536343_4_k_cu_110203b8_312324cute1_E,(_ZN40_INTERNAL_6a536343_4_k_cu_110203b8_312324cuda3std3__45__cpo6cbeginE - _ZN40_INTERNAL_6a536343_4_k_cu_110203b8_312324cute1_E)
_ZN40_INTERNAL_6a536343_4_k_cu_110203b8_312324cute1_E:
	.zero		1
	.type		_ZN40_INTERNAL_6a536343_4_k_cu_110203b8_312324cuda3std3__45__cpo6cbeginE,@object
	.size		_ZN40_INTERNAL_6a536343_4_k_cu_110203b8_312324cuda3std3__45__cpo6cbeginE,(_ZN40_INTERNAL_6a536343_4_k_cu_110203b8_312324cuda3std3__48in_placeE - _ZN40_INTERNAL_6a536343_4_k_cu_110203b8_312324cuda3std3__45__cpo6cbeginE)
_ZN40_INTERNAL_6a536343_4_k_cu_110203b8_312324cuda3std3__45__cpo6cbeginE:
	.zero		1
	.type		_ZN40_INTERNAL_6a536343_4_k_cu_110203b8_312324cuda3std3__48in_placeE,@object
	.size		_ZN40_INTERNAL_6a536343_4_k_cu_110203b8_312324cuda3std3__48in_placeE,(_ZN40_INTERNAL_6a536343_4_k_cu_110203b8_312324cuda3std6ranges3__45__cpo9iter_moveE - _ZN40_INTERNAL_6a536343_4_k_cu_110203b8_312324cuda3std3__48in_placeE)
_ZN40_INTERNAL_6a536343_4_k_cu_110203b8_312324cuda3std3__48in_placeE:
	.zero		1
	.type		_ZN40_INTERNAL_6a536343_4_k_cu_110203b8_312324cuda3std6ranges3__45__cpo9iter_moveE,@object
	.size		_ZN40_INTERNAL_6a536343_4_k_cu_110203b8_312324cuda3std6ranges3__45__cpo9iter_moveE,(_ZN40_INTERNAL_6a536343_4_k_cu_110203b8_312324cuda3std3__45__cpo5beginE - _ZN40_INTERNAL_6a536343_4_k_cu_110203b8_312324cuda3std6ranges3__45__cpo9iter_moveE)
_ZN40_INTERNAL_6a536343_4_k_cu_110203b8_312324cuda3std6ranges3__45__cpo9iter_moveE:
	.zero		1
	.type		_ZN40_INTERNAL_6a536343_4_k_cu_110203b8_312324cuda3std3__45__cpo5beginE,@object
	.size		_ZN40_INTERNAL_6a536343_4_k_cu_110203b8_312324cuda3std3__45__cpo5beginE,(_ZN40_INTERNAL_6a536343_4_k_cu_110203b8_312324cuda3std3__442_GLOBAL__N__6a536343_4_k_cu_110203b8_312326ignoreE - _ZN40_INTERNAL_6a536343_4_k_cu_110203b8_312324cuda3std3__45__cpo5beginE)
_ZN40_INTERNAL_6a536343_4_k_cu_110203b8_312324cuda3std3__45__cpo5beginE:
	.zero		1
	.type		_ZN40_INTERNAL_6a536343_4_k_cu_110203b8_312324cuda3std3__442_GLOBAL__N__6a536343_4_k_cu_110203b8_312326ignoreE,@object
	.size		_ZN40_INTERNAL_6a536343_4_k_cu_110203b8_312324cuda3std3__442_GLOBAL__N__6a536343_4_k_cu_110203b8_312326ignoreE,(_ZN40_INTERNAL_6a536343_4_k_cu_110203b8_312324cute7productE - _ZN40_INTERNAL_6a536343_4_k_cu_110203b8_312324cuda3std3__442_GLOBAL__N__6a536343_4_k_cu_110203b8_312326ignoreE)
_ZN40_INTERNAL_6a536343_4_k_cu_110203b8_312324cuda3std3__442_GLOBAL__N__6a536343_4_k_cu_110203b8_312326ignoreE:
	.zero		1
	.type		_ZN40_INTERNAL_6a536343_4_k_cu_110203b8_312324cute7productE,@object
	.size		_ZN40_INTERNAL_6a536343_4_k_cu_110203b8_312324cute7productE,(_ZN40_INTERNAL_6a536343_4_k_cu_110203b8_312324cuda3std3__45__cpo3endE - _ZN40_INTERNAL_6a536343_4_k_cu_110203b8_312324cute7productE)
_ZN40_INTERNAL_6a536343_4_k_cu_110203b8_312324cute7productE:
	.zero		1
	.type		_ZN40_INTERNAL_6a536343_4_k_cu_110203b8_312324cuda3std3__45__cpo3endE,@object
	.size		_ZN40_INTERNAL_6a536343_4_k_cu_110203b8_312324cuda3std3__45__cpo3endE,(_ZN40_INTERNAL_6a536343_4_k_cu_110203b8_312324cuda3std3__419piecewise_constructE - _ZN40_INTERNAL_6a536343_4_k_cu_110203b8_312324cuda3std3__45__cpo3endE)
_ZN40_INTERNAL_6a536343_4_k_cu_110203b8_312324cuda3std3__45__cpo3endE:
	.zero		1
	.type		_ZN40_INTERNAL_6a536343_4_k_cu_110203b8_312324cuda3std3__419piecewise_constructE,@object
	.size		_ZN40_INTERNAL_6a536343_4_k_cu_110203b8_312324cuda3std3__419piecewise_constructE,(_ZN40_INTERNAL_6a536343_4_k_cu_110203b8_312324cuda3std3__45__cpo4cendE - _ZN40_INTERNAL_6a536343_4_k_cu_110203b8_312324cuda3std3__419piecewise_constructE)
_ZN40_INTERNAL_6a536343_4_k_cu_110203b8_312324cuda3std3__419piecewise_constructE:
	.zero		1
	.type		_ZN40_INTERNAL_6a536343_4_k_cu_110203b8_312324cuda3std3__45__cpo4cendE,@object
	.size		_ZN40_INTERNAL_6a536343_4_k_cu_110203b8_312324cuda3std3__45__cpo4cendE,(_ZN40_INTERNAL_6a536343_4_k_cu_110203b8_312324cuda3std6ranges3__45__cpo4swapE - _ZN40_INTERNAL_6a536343_4_k_cu_110203b8_312324cuda3std3__45__cpo4cendE)
_ZN40_INTERNAL_6a536343_4_k_cu_110203b8_312324cuda3std3__45__cpo4cendE:
	.zero		1
	.type		_ZN40_INTERNAL_6a536343_4_k_cu_110203b8_312324cuda3std6ranges3__45__cpo4swapE,@object
	.size		_ZN40_INTERNAL_6a536343_4_k_cu_110203b8_312324cuda3std6ranges3__45__cpo4swapE,(.L_10 - _ZN40_INTERNAL_6a536343_4_k_cu_110203b8_312324cuda3std6ranges3__45__cpo4swapE)
_ZN40_INTERNAL_6a536343_4_k_cu_110203b8_312324cuda3std6ranges3__45__cpo4swapE:
	.zero		1
.L_10:


//--------------------- .nv.constant0._ZN7cutlass13device_kernelINS_4gemm6kernel13GemmUniversalIN4cute5tupleIJiiiiEEENS1_10collective13CollectiveMmaINS1_35MainloopSm100TmaUmmaWarpSpecializedILi9ELi2ELi4ENS5_IJNS4_1CILi2EEESB_NSA_ILi1EEEEEEEENS5_IJNSA_ILi64EEENSA_ILi256EEENSA_ILi32EEEEEENS_6half_tENS5_IJlSC_lEEESJ_SK_NS4_8TiledMMAINS4_8MMA_AtomIJNS4_20SM100_MMA_F16BF16_SSISJ_SJ_fLi64ELi256ELNS4_4UMMA5MajorE0ELSP_0ELNSO_7ScaleInE0ELSQ_0EEEEEENS4_6LayoutINS5_IJSC_SC_SC_EEENS5_IJNSA_ILi0EEESV_SV_EEEEENS5_IJNS4_10UnderscoreESY_SY_EEEEENS4_23SM90_TMA_LOAD_MULTICASTENS4_14ComposedLayoutINS4_7SwizzleILi2ELi4ELi3EEENS4_18smem_ptr_flag_bitsILi16EEENST_INS5_IJNSA_ILi8EEESH_EEENS5_IJSH_SC_EEEEEEEvNS4_8identityES11_S1B_vS1C_EENS_8epilogue10collective18CollectiveEpilogueINS1E_23Sm100TmaWarpSpecializedILi4ELi2ELi32ELb1ELb0EEEJSI_NS5_IJNST_ISF_SC_EES1J_EEESJ_SK_SJ_SK_NS1E_6fusion15FusionCallbacksIS1I_NS1L_17LinearCombinationISJ_fSJ_fLNS_15FloatRoundStyleE2EEESI_S1K_JEEENS4_5SM1004TMEM4LOAD26SM100_TMEM_LOAD_16dp256b8xENS4_13SM90_TMA_LOADENS12_INS13_ILi3ELi4ELi3EEES16_NST_INS5_IJS17_SF_EEENS5_IJSF_SC_EEEEEEENS4_17SM75_U32x4_LDSM_NENS4_14SM90_TMA_STOREES20_NS4_17SM90_U32x4_STSM_NENS4_39AutoVectorizingCopyWithAssumedAlignmentILi128EEEEEEvvEEEEvNT_6ParamsE --------------------------
	.section	.nv.constant0._ZN7cutlass13device_kernelINS_4gemm6kernel13GemmUniversalIN4cute5tupleIJiiiiEEENS1_10collective13CollectiveMmaINS1_35MainloopSm100TmaUmmaWarpSpecializedILi9ELi2ELi4ENS5_IJNS4_1CILi2EEESB_NSA_ILi1EEEEEEEENS5_IJNSA_ILi64EEENSA_ILi256EEENSA_ILi32EEEEEENS_6half_tENS5_IJlSC_lEEESJ_SK_NS4_8TiledMMAINS4_8MMA_AtomIJNS4_20SM100_MMA_F16BF16_SSISJ_SJ_fLi64ELi256ELNS4_4UMMA5MajorE0ELSP_0ELNSO_7ScaleInE0ELSQ_0EEEEEENS4_6LayoutINS5_IJSC_SC_SC_EEENS5_IJNSA_ILi0EEESV_SV_EEEEENS5_IJNS4_10UnderscoreESY_SY_EEEEENS4_23SM90_TMA_LOAD_MULTICASTENS4_14ComposedLayoutINS4_7SwizzleILi2ELi4ELi3EEENS4_18smem_ptr_flag_bitsILi16EEENST_INS5_IJNSA_ILi8EEESH_EEENS5_IJSH_SC_EEEEEEEvNS4_8identityES11_S1B_vS1C_EENS_8epilogue10collective18CollectiveEpilogueINS1E_23Sm100TmaWarpSpecializedILi4ELi2ELi32ELb1ELb0EEEJSI_NS5_IJNST_ISF_SC_EES1J_EEESJ_SK_SJ_SK_NS1E_6fusion15FusionCallbacksIS1I_NS1L_17LinearCombinationISJ_fSJ_fLNS_15FloatRoundStyleE2EEESI_S1K_JEEENS4_5SM1004TMEM4LOAD26SM100_TMEM_LOAD_16dp256b8xENS4_13SM90_TMA_LOADENS12_INS13_ILi3ELi4ELi3EEES16_NST_INS5_IJS17_SF_EEENS5_IJSF_SC_EEEEEEENS4_17SM75_U32x4_LDSM_NENS4_14SM90_TMA_STOREES20_NS4_17SM90_U32x4_STSM_NENS4_39AutoVectorizingCopyWithAssumedAlignmentILi128EEEEEEvvEEEEvNT_6ParamsE,"a",@progbits
	.sectionflags	@""
	.align	4
.nv.constant0._ZN7cutlass13device_kernelINS_4gemm6kernel13GemmUniversalIN4cute5tupleIJiiiiEEENS1_10collective13CollectiveMmaINS1_35MainloopSm100TmaUmmaWarpSpecializedILi9ELi2ELi4ENS5_IJNS4_1CILi2EEESB_NSA_ILi1EEEEEEEENS5_IJNSA_ILi64EEENSA_ILi256EEENSA_ILi32EEEEEENS_6half_tENS5_IJlSC_lEEESJ_SK_NS4_8TiledMMAINS4_8MMA_AtomIJNS4_20SM100_MMA_F16BF16_SSISJ_SJ_fLi64ELi256ELNS4_4UMMA5MajorE0ELSP_0ELNSO_7ScaleInE0ELSQ_0EEEEEENS4_6LayoutINS5_IJSC_SC_SC_EEENS5_IJNSA_ILi0EEESV_SV_EEEEENS5_IJNS4_10UnderscoreESY_SY_EEEEENS4_23SM90_TMA_LOAD_MULTICASTENS4_14ComposedLayoutINS4_7SwizzleILi2ELi4ELi3EEENS4_18smem_ptr_flag_bitsILi16EEENST_INS5_IJNSA_ILi8EEESH_EEENS5_IJSH_SC_EEEEEEEvNS4_8identityES11_S1B_vS1C_EENS_8epilogue10collective18CollectiveEpilogueINS1E_23Sm100TmaWarpSpecializedILi4ELi2ELi32ELb1ELb0EEEJSI_NS5_IJNST_ISF_SC_EES1J_EEESJ_SK_SJ_SK_NS1E_6fusion15FusionCallbacksIS1I_NS1L_17LinearCombinationISJ_fSJ_fLNS_15FloatRoundStyleE2EEESI_S1K_JEEENS4_5SM1004TMEM4LOAD26SM100_TMEM_LOAD_16dp256b8xENS4_13SM90_TMA_LOADENS12_INS13_ILi3ELi4ELi3EEES16_NST_INS5_IJS17_SF_EEENS5_IJSF_SC_EEEEEEENS4_17SM75_U32x4_LDSM_NENS4_14SM90_TMA_STOREES20_NS4_17SM90_U32x4_STSM_NENS4_39AutoVectorizingCopyWithAssumedAlignmentILi128EEEEEEvvEEEEvNT_6ParamsE:
	.zero		2944


//--------------------- SYMBOLS --------------------------

	.type		.nv.reservedSmem.offset0,@object
	.size		.nv.reservedSmem.offset0,0x4
	.type		.nv.reservedSmem.cap,@object
	.size		.nv.reservedSmem.cap,0x4
	.type		__assertfail,@function
